	.target	sm_100a

	.elftype	@"ET_EXEC"


//--------------------- .note.nv.tkinfo           --------------------------
	.section	.note.nv.tkinfo,"",@"SHT_NOTE"
	.sectionflags	@"SHF_NOTE_NV_TKINFO"
	.tkinfo
        /*0018*/ 	.word	0x00000002
        /*0030*/ 	.string	""
        /*0030*/ 	.string	"ptxas"
        /*0030*/ 	.string	"Cuda compilation tools, release 13.0, V13.0.88"
        /*0030*/ 	.string	"Build cuda_13.0.r13.0/compiler.36424714_0"
        /*0030*/ 	.string	"-arch sm_100a -m 64 "



//--------------------- .note.nv.cuinfo           --------------------------
	.section	.note.nv.cuinfo,"",@"SHT_NOTE"
	.sectionflags	@"SHF_NOTE_NV_CUINFO"
        /*0018*/ 	.short	0x0002
        /*001a*/ 	.short	0x0064
        /*001c*/ 	.short	0x0082
	.zero		2


//--------------------- .nv.info                  --------------------------
	.section	.nv.info,"",@"SHT_CUDA_INFO"
	.align	4


	//----- nvinfo : EIATTR_REGCOUNT
	.align		4
        /*0000*/ 	.byte	0x04, 0x2f
        /*0002*/ 	.short	(.L_19 - .L_18)
	.align		4
.L_18:
        /*0004*/ 	.word	index@(_ZN7cutlass13device_kernelINS_4gemm6kernel13GemmUniversalIN4cute5tupleIJiiiiEEENS1_10collective13CollectiveMmaINS1_35MainloopSm100TmaUmmaWarpSpecializedILi20ELi2ELi4ENS5_IJNS4_1CILi2EEENSA_ILi1EEESC_EEEEENS5_IJNSA_ILi256EEENSA_ILi64EEESG_EEENS_12float_e4m3_tENS5_IJlSC_lEEESI_SJ_NS4_8TiledMMAINS4_8MMA_AtomIJNS4_10MMA_TraitsINS4_25SM100_MMA_F8F6F4_2x1SM_SSEJSI_SI_fSF_SG_NS4_17integral_constantINS4_4UMMA5MajorELSQ_0EEESR_NSO_INSP_7ScaleInELSS_0EEEST_EEEEEENS4_6LayoutINS5_IJSC_SC_SC_EEENS5_IJNSA_ILi0EEESY_SY_EEEEENS5_IJNS4_10UnderscoreES11_S11_EEEEENS4_18SM100_TMA_2SM_LOADENS4_14ComposedLayoutINS4_7SwizzleILi2ELi4ELi3EEENS4_18smem_ptr_flag_bitsILi8EEENSW_INS5_IJNSA_ILi8EEESG_EEENS5_IJSG_SC_EEEEEEEvNS4_8identityES14_S1E_vS1F_EENS_8epilogue10collective18CollectiveEpilogueINS1H_23Sm100TmaWarpSpecializedILi1ELi1ELi64ELb0ELb0EEEJNS5_IJNSA_ILi128EEESG_SG_EEENS5_IJNSW_IS1M_SC_EENSW_ISG_SC_EEEEESI_SJ_SI_SJ_NS1H_6fusion15FusionCallbacksIS1L_NS1R_17LinearCombinationISI_fSI_fLNS_15FloatRoundStyleE2EEES1N_S1Q_JEEENS4_5SM1004TMEM4LOAD26SM100_TMEM_LOAD_32dp32b64xENS4_13SM90_TMA_LOADES1E_NS4_39AutoVectorizingCopyWithAssumedAlignmentILi128EEENS4_14SM90_TMA_STOREES1E_S23_S23_EEEvvEEEEvNT_6ParamsE)
        /*0008*/ 	.word	0x000000c2


	//----- nvinfo : EIATTR_FRAME_SIZE
	.align		4
.L_19:
        /*000c*/ 	.byte	0x04, 0x11
        /*000e*/ 	.short	(.L_21 - .L_20)
	.align		4
.L_20:
        /*0010*/ 	.word	index@($__internal_2_$__cuda_sm10x_tcgen05_guardrail_trap_unallocated_columns_being_dealloced)
        /*0014*/ 	.word	0x00000000


	//----- nvinfo : EIATTR_FRAME_SIZE
	.align		4
.L_21:
        /*0018*/ 	.byte	0x04, 0x11
        /*001a*/ 	.short	(.L_23 - .L_22)
	.align		4
.L_22:
        /*001c*/ 	.word	index@($__internal_1_$__cuda_sm10x_tcgen05_guardrail_trap_phase_invalid_during_alloc)
        /*0020*/ 	.word	0x00000000


	//----- nvinfo : EIATTR_FRAME_SIZE
	.align		4
.L_23:
        /*0024*/ 	.byte	0x04, 0x11
        /*0026*/ 	.short	(.L_25 - .L_24)
	.align		4
.L_24:
        /*0028*/ 	.word	index@($__internal_0_$__cuda_sm10x_tcgen05_guardrail_trap_col_being_dealloced_not_returned_by_alloc)
        /*002c*/ 	.word	0x00000000


	//----- nvinfo : EIATTR_FRAME_SIZE
	.align		4
.L_25:
        /*0030*/ 	.byte	0x04, 0x11
        /*0032*/ 	.short	(.L_27 - .L_26)
	.align		4
.L_26:
        /*0034*/ 	.word	index@(_ZN7cutlass13device_kernelINS_4gemm6kernel13GemmUniversalIN4cute5tupleIJiiiiEEENS1_10collective13CollectiveMmaINS1_35MainloopSm100TmaUmmaWarpSpecializedILi20ELi2ELi4ENS5_IJNS4_1CILi2EEENSA_ILi1EEESC_EEEEENS5_IJNSA_ILi256EEENSA_ILi64EEESG_EEENS_12float_e4m3_tENS5_IJlSC_lEEESI_SJ_NS4_8TiledMMAINS4_8MMA_AtomIJNS4_10MMA_TraitsINS4_25SM100_MMA_F8F6F4_2x1SM_SSEJSI_SI_fSF_SG_NS4_17integral_constantINS4_4UMMA5MajorELSQ_0EEESR_NSO_INSP_7ScaleInELSS_0EEEST_EEEEEENS4_6LayoutINS5_IJSC_SC_SC_EEENS5_IJNSA_ILi0EEESY_SY_EEEEENS5_IJNS4_10UnderscoreES11_S11_EEEEENS4_18SM100_TMA_2SM_LOADENS4_14ComposedLayoutINS4_7SwizzleILi2ELi4ELi3EEENS4_18smem_ptr_flag_bitsILi8EEENSW_INS5_IJNSA_ILi8EEESG_EEENS5_IJSG_SC_EEEEEEEvNS4_8identityES14_S1E_vS1F_EENS_8epilogue10collective18CollectiveEpilogueINS1H_23Sm100TmaWarpSpecializedILi1ELi1ELi64ELb0ELb0EEEJNS5_IJNSA_ILi128EEESG_SG_EEENS5_IJNSW_IS1M_SC_EENSW_ISG_SC_EEEEESI_SJ_SI_SJ_NS1H_6fusion15FusionCallbacksIS1L_NS1R_17LinearCombinationISI_fSI_fLNS_15FloatRoundStyleE2EEES1N_S1Q_JEEENS4_5SM1004TMEM4LOAD26SM100_TMEM_LOAD_32dp32b64xENS4_13SM90_TMA_LOADES1E_NS4_39AutoVectorizingCopyWithAssumedAlignmentILi128EEENS4_14SM90_TMA_STOREES1E_S23_S23_EEEvvEEEEvNT_6ParamsE)
        /*0038*/ 	.word	0x00000000


	//----- nvinfo : EIATTR_MIN_STACK_SIZE
	.align		4
.L_27:
        /*003c*/ 	.byte	0x04, 0x12
        /*003e*/ 	.short	(.L_29 - .L_28)
	.align		4
.L_28:
        /*0040*/ 	.word	index@(_ZN7cutlass13device_kernelINS_4gemm6kernel13GemmUniversalIN4cute5tupleIJiiiiEEENS1_10collective13CollectiveMmaINS1_35MainloopSm100TmaUmmaWarpSpecializedILi20ELi2ELi4ENS5_IJNS4_1CILi2EEENSA_ILi1EEESC_EEEEENS5_IJNSA_ILi256EEENSA_ILi64EEESG_EEENS_12float_e4m3_tENS5_IJlSC_lEEESI_SJ_NS4_8TiledMMAINS4_8MMA_AtomIJNS4_10MMA_TraitsINS4_25SM100_MMA_F8F6F4_2x1SM_SSEJSI_SI_fSF_SG_NS4_17integral_constantINS4_4UMMA5MajorELSQ_0EEESR_NSO_INSP_7ScaleInELSS_0EEEST_EEEEEENS4_6LayoutINS5_IJSC_SC_SC_EEENS5_IJNSA_ILi0EEESY_SY_EEEEENS5_IJNS4_10UnderscoreES11_S11_EEEEENS4_18SM100_TMA_2SM_LOADENS4_14ComposedLayoutINS4_7SwizzleILi2ELi4ELi3EEENS4_18smem_ptr_flag_bitsILi8EEENSW_INS5_IJNSA_ILi8EEESG_EEENS5_IJSG_SC_EEEEEEEvNS4_8identityES14_S1E_vS1F_EENS_8epilogue10collective18CollectiveEpilogueINS1H_23Sm100TmaWarpSpecializedILi1ELi1ELi64ELb0ELb0EEEJNS5_IJNSA_ILi128EEESG_SG_EEENS5_IJNSW_IS1M_SC_EENSW_ISG_SC_EEEEESI_SJ_SI_SJ_NS1H_6fusion15FusionCallbacksIS1L_NS1R_17LinearCombinationISI_fSI_fLNS_15FloatRoundStyleE2EEES1N_S1Q_JEEENS4_5SM1004TMEM4LOAD26SM100_TMEM_LOAD_32dp32b64xENS4_13SM90_TMA_LOADES1E_NS4_39AutoVectorizingCopyWithAssumedAlignmentILi128EEENS4_14SM90_TMA_STOREES1E_S23_S23_EEEvvEEEEvNT_6ParamsE)
        /*0044*/ 	.word	0x00000000
.L_29:


//--------------------- .nv.compat                --------------------------
	.section	.nv.compat,"",@"SHT_CUDA_COMPAT_INFO"
	.align	4
        /*0000*/ 	.byte	0x02, 0x09, 0x01, 0x00, 0x02, 0x02, 0x02, 0x00, 0x02, 0x05, 0x05, 0x00, 0x03, 0x07, 0x01, 0x01
        /*0010*/ 	.byte	0x02, 0x03, 0x01, 0x00, 0x02, 0x06, 0x01, 0x00, 0x04, 0x0b, 0x08, 0x00, 0x09, 0x00, 0x00, 0x00
        /*0020*/ 	.byte	0x00, 0x00, 0x00, 0x00


//--------------------- .nv.info._ZN7cutlass13device_kernelINS_4gemm6kernel13GemmUniversalIN4cute5tupleIJiiiiEEENS1_10collective13CollectiveMmaINS1_35MainloopSm100TmaUmmaWarpSpecializedILi20ELi2ELi4ENS5_IJNS4_1CILi2EEENSA_ILi1EEESC_EEEEENS5_IJNSA_ILi256EEENSA_ILi64EEESG_EEENS_12float_e4m3_tENS5_IJlSC_lEEESI_SJ_NS4_8TiledMMAINS4_8MMA_AtomIJNS4_10MMA_TraitsINS4_25SM100_MMA_F8F6F4_2x1SM_SSEJSI_SI_fSF_SG_NS4_17integral_constantINS4_4UMMA5MajorELSQ_0EEESR_NSO_INSP_7ScaleInELSS_0EEEST_EEEEEENS4_6LayoutINS5_IJSC_SC_SC_EEENS5_IJNSA_ILi0EEESY_SY_EEEEENS5_IJNS4_10UnderscoreES11_S11_EEEEENS4_18SM100_TMA_2SM_LOADENS4_14ComposedLayoutINS4_7SwizzleILi2ELi4ELi3EEENS4_18smem_ptr_flag_bitsILi8EEENSW_INS5_IJNSA_ILi8EEESG_EEENS5_IJSG_SC_EEEEEEEvNS4_8identityES14_S1E_vS1F_EENS_8epilogue10collective18CollectiveEpilogueINS1H_23Sm100TmaWarpSpecializedILi1ELi1ELi64ELb0ELb0EEEJNS5_IJNSA_ILi128EEESG_SG_EEENS5_IJNSW_IS1M_SC_EENSW_ISG_SC_EEEEESI_SJ_SI_SJ_NS1H_6fusion15FusionCallbacksIS1L_NS1R_17LinearCombinationISI_fSI_fLNS_15FloatRoundStyleE2EEES1N_S1Q_JEEENS4_5SM1004TMEM4LOAD26SM100_TMEM_LOAD_32dp32b64xENS4_13SM90_TMA_LOADES1E_NS4_39AutoVectorizingCopyWithAssumedAlignmentILi128EEENS4_14SM90_TMA_STOREES1E_S23_S23_EEEvvEEEEvNT_6ParamsE --------------------------
	.section	.nv.info._ZN7cutlass13device_kernelINS_4gemm6kernel13GemmUniversalIN4cute5tupleIJiiiiEEENS1_10collective13CollectiveMmaINS1_35MainloopSm100TmaUmmaWarpSpecializedILi20ELi2ELi4ENS5_IJNS4_1CILi2EEENSA_ILi1EEESC_EEEEENS5_IJNSA_ILi256EEENSA_ILi64EEESG_EEENS_12float_e4m3_tENS5_IJlSC_lEEESI_SJ_NS4_8TiledMMAINS4_8MMA_AtomIJNS4_10MMA_TraitsINS4_25SM100_MMA_F8F6F4_2x1SM_SSEJSI_SI_fSF_SG_NS4_17integral_constantINS4_4UMMA5MajorELSQ_0EEESR_NSO_INSP_7ScaleInELSS_0EEEST_EEEEEENS4_6LayoutINS5_IJSC_SC_SC_EEENS5_IJNSA_ILi0EEESY_SY_EEEEENS5_IJNS4_10UnderscoreES11_S11_EEEEENS4_18SM100_TMA_2SM_LOADENS4_14ComposedLayoutINS4_7SwizzleILi2ELi4ELi3EEENS4_18smem_ptr_flag_bitsILi8EEENSW_INS5_IJNSA_ILi8EEESG_EEENS5_IJSG_SC_EEEEEEEvNS4_8identityES14_S1E_vS1F_EENS_8epilogue10collective18CollectiveEpilogueINS1H_23Sm100TmaWarpSpecializedILi1ELi1ELi64ELb0ELb0EEEJNS5_IJNSA_ILi128EEESG_SG_EEENS5_IJNSW_IS1M_SC_EENSW_ISG_SC_EEEEESI_SJ_SI_SJ_NS1H_6fusion15FusionCallbacksIS1L_NS1R_17LinearCombinationISI_fSI_fLNS_15FloatRoundStyleE2EEES1N_S1Q_JEEENS4_5SM1004TMEM4LOAD26SM100_TMEM_LOAD_32dp32b64xENS4_13SM90_TMA_LOADES1E_NS4_39AutoVectorizingCopyWithAssumedAlignmentILi128EEENS4_14SM90_TMA_STOREES1E_S23_S23_EEEvvEEEEvNT_6ParamsE,"",@"SHT_CUDA_INFO"
	.sectionflags	@""
	.align	4


	//----- nvinfo : EIATTR_CUDA_API_VERSION
	.align		4
        /*0000*/ 	.byte	0x04, 0x37
        /*0002*/ 	.short	(.L_31 - .L_30)
.L_30:
        /*0004*/ 	.word	0x00000082


	//----- nvinfo : EIATTR_KPARAM_INFO
	.align		4
.L_31:
        /*0008*/ 	.byte	0x04, 0x17
        /*000a*/ 	.short	(.L_33 - .L_32)
.L_32:
        /*000c*/ 	.word	0x00000000
        /*0010*/ 	.short	0x0000
        /*0012*/ 	.short	0x0000
        /*0014*/ 	.byte	0x00, 0xf0, 0x01, 0x20


	//----- nvinfo : EIATTR_AT_ENTRY_FRAGMENTS
	.align		4
.L_33:
        /*0018*/ 	.byte	0x04, 0x4f
        /*001a*/ 	.short	(.L_35 - .L_34)


	//   ....[0]....
.L_34:
        /*001c*/ 	.word	0x00000007


	//----- nvinfo : EIATTR_RESERVED_SMEM_USED
	.align		4
.L_35:
        /*0020*/ 	.byte	0x01, 0x41
	.zero		2


	//----- nvinfo : EIATTR_SPARSE_MMA_MASK
	.align		4
        /*0024*/ 	.byte	0x03, 0x50
        /*0026*/ 	.short	0x0000


	//----- nvinfo : EIATTR_TCGEN05_2CTA_USED
	.align		4
        /*0028*/ 	.byte	0x01, 0x52
	.zero		2


	//----- nvinfo : EIATTR_MAXREG_COUNT
	.align		4
        /*002c*/ 	.byte	0x03, 0x1b
        /*002e*/ 	.short	0x00ff


	//----- nvinfo : EIATTR_NUM_BARRIERS
	.align		4
        /*0030*/ 	.byte	0x02, 0x4c
        /*0032*/ 	.byte	0x07
	.zero		1


	//----- nvinfo : EIATTR_EXTERNS
	.align		4
        /*0034*/ 	.byte	0x04, 0x0f
        /*0036*/ 	.short	(.L_37 - .L_36)


	//   ....[0]....
	.align		4
.L_36:
        /*0038*/ 	.word	index@(__assertfail)


	//----- nvinfo : EIATTR_MERCURY_ISA_VERSION
	.align		4
.L_37:
        /*003c*/ 	.byte	0x03, 0x5f
        /*003e*/ 	.short	0x0101


	//----- nvinfo : EIATTR_INT_WARP_WIDE_INSTR_OFFSETS
	.align		4
        /*0040*/ 	.byte	0x04, 0x31
        /*0042*/ 	.short	(.L_39 - .L_38)


	//   ....[0]....
.L_38:
        /*0044*/ 	.word	0x00000ee0


	//   ....[1]....
        /*0048*/ 	.word	0x00000f80


	//   ....[2]....
        /*004c*/ 	.word	0x000022e0


	//   ....[3]....
        /*0050*/ 	.word	0x000049e0


	//   ....[4]....
        /*0054*/ 	.word	0x00004a00


	//   ....[5]....
        /*0058*/ 	.word	0x00004a30


	//   ....[6]....
        /*005c*/ 	.word	0x00005440


	//   ....[7]....
        /*0060*/ 	.word	0x00005560


	//----- nvinfo : EIATTR_COOP_GROUP_MASK_REGIDS
	.align		4
.L_39:
        /*0064*/ 	.byte	0x04, 0x29
        /*0066*/ 	.short	(.L_41 - .L_40)


	//   ....[0]....
.L_40:
        /*0068*/ 	.word	0xffffffff


	//   ....[1]....
        /*006c*/ 	.word	0xffffffff


	//   ....[2]....
        /*0070*/ 	.word	0xffffffff


	//   ....[3]....
        /*0074*/ 	.word	0xffffffff


	//   ....[4]....
        /*0078*/ 	.word	0xffffffff


	//   ....[5]....
        /*007c*/ 	.word	0xffffffff


	//   ....[6]....
        /*0080*/ 	.word	0xffffffff


	//   ....[7]....
        /*0084*/ 	.word	0xffffffff


	//   ....[8]....
        /*0088*/ 	.word	0xffffffff


	//   ....[9]....
        /*008c*/ 	.word	0xffffffff


	//   ....[10]....
        /*0090*/ 	.word	0xffffffff


	//   ....[11]....
        /*0094*/ 	.word	0xffffffff


	//   ....[12]....
        /*0098*/ 	.word	0xffffffff


	//   ....[13]....
        /*009c*/ 	.word	0xffffffff


	//----- nvinfo : EIATTR_COOP_GROUP_INSTR_OFFSETS
	.align		4
.L_41:
        /*00a0*/ 	.byte	0x04, 0x28
        /*00a2*/ 	.short	(.L_43 - .L_42)


	//   ....[0]....
.L_42:
        /*00a4*/ 	.word	0x000000c0


	//   ....[1]....
        /*00a8*/ 	.word	0x00000500


	//   ....[2]....
        /*00ac*/ 	.word	0x000008b0


	//   ....[3]....
        /*00b0*/ 	.word	0x000009e0


	//   ....[4]....
        /*00b4*/ 	.word	0x00000ad0


	//   ....[5]....
        /*00b8*/ 	.word	0x00000c30


	//   ....[6]....
        /*00bc*/ 	.word	0x00000dc0


	//   ....[7]....
        /*00c0*/ 	.word	0x00001000


	//   ....[8]....
        /*00c4*/ 	.word	0x000021c0


	//   ....[9]....
        /*00c8*/ 	.word	0x000038a0


	//   ....[10]....
        /*00cc*/ 	.word	0x00003d70


	//   ....[11]....
        /*00d0*/ 	.word	0x00003da0


	//   ....[12]....
        /*00d4*/ 	.word	0x000048e0


	//   ....[13]....
        /*00d8*/ 	.word	0x00004af0


	//----- nvinfo : EIATTR_VRC_CTA_INIT_COUNT
	.align		4
.L_43:
        /*00dc*/ 	.byte	0x02, 0x4a
        /*00de*/ 	.byte	0x80
	.zero		1


	//----- nvinfo : EIATTR_SYSCALL_OFFSETS
	.align		4
        /*00e0*/ 	.byte	0x04, 0x46
        /*00e2*/ 	.short	(.L_45 - .L_44)


	//   ....[0]....
.L_44:
        /*00e4*/ 	.word	0x00005f20


	//   ....[1]....
        /*00e8*/ 	.word	0x00006060


	//   ....[2]....
        /*00ec*/ 	.word	0x00006800


	//----- nvinfo : EIATTR_MBARRIER_INSTR_OFFSETS
	.align		4
.L_45:
        /*00f0*/ 	.byte	0x04, 0x39
        /*00f2*/ 	.short	(.L_47 - .L_46)


	//   ....[0]....
.L_46:
        /*00f4*/ 	.word	0x00000610
        /*00f8*/ 	.word	0x000000ff
        /*00fc*/ 	.word	0x00000000
        /*0100*/ 	.short	0x0100
        /*0102*/ 	.byte	0x08
	.zero		1


	//   ....[1]....
        /*0104*/ 	.word	0x00000620
        /*0108*/ 	.word	0x000000ff
        /*010c*/ 	.word	0x000000a0
        /*0110*/ 	.short	0x0100
        /*0112*/ 	.byte	0x08
	.zero		1


	//   ....[2]....
        /*0114*/ 	.word	0x00000630
        /*0118*/ 	.word	0x000000ff
        /*011c*/ 	.word	0x00000008
        /*0120*/ 	.short	0x0100
        /*0122*/ 	.byte	0x08
	.zero		1


	//   ....[3]....
        /*0124*/ 	.word	0x00000640
        /*0128*/ 	.word	0x000000ff
        /*012c*/ 	.word	0x000000a8
        /*0130*/ 	.short	0x0100
        /*0132*/ 	.byte	0x08
	.zero		1


	//   ....[4]....
        /*0134*/ 	.word	0x00000650
        /*0138*/ 	.word	0x000000ff
        /*013c*/ 	.word	0x00000010
        /*0140*/ 	.short	0x0100
        /*0142*/ 	.byte	0x08
	.zero		1


	//   ....[5]....
        /*0144*/ 	.word	0x00000660
        /*0148*/ 	.word	0x000000ff
        /*014c*/ 	.word	0x000000b0
        /*0150*/ 	.short	0x0100
        /*0152*/ 	.byte	0x08
	.zero		1


	//   ....[6]....
        /*0154*/ 	.word	0x00000670
        /*0158*/ 	.word	0x000000ff
        /*015c*/ 	.word	0x00000018
        /*0160*/ 	.short	0x0100
        /*0162*/ 	.byte	0x08
	.zero		1


	//   ....[7]....
        /*0164*/ 	.word	0x00000680
        /*0168*/ 	.word	0x000000ff
        /*016c*/ 	.word	0x000000b8
        /*0170*/ 	.short	0x0100
        /*0172*/ 	.byte	0x08
	.zero		1


	//   ....[8]....
        /*0174*/ 	.word	0x00000690
        /*0178*/ 	.word	0x000000ff
        /*017c*/ 	.word	0x00000020
        /*0180*/ 	.short	0x0100
        /*0182*/ 	.byte	0x08
	.zero		1


	//   ....[9]....
        /*0184*/ 	.word	0x000006a0
        /*0188*/ 	.word	0x000000ff
        /*018c*/ 	.word	0x000000c0
        /*0190*/ 	.short	0x0100
        /*0192*/ 	.byte	0x08
	.zero		1


	//   ....[10]....
        /*0194*/ 	.word	0x000006b0
        /*0198*/ 	.word	0x000000ff
        /*019c*/ 	.word	0x00000028
        /*01a0*/ 	.short	0x0100
        /*01a2*/ 	.byte	0x08
	.zero		1


	//   ....[11]....
        /*01a4*/ 	.word	0x000006c0
        /*01a8*/ 	.word	0x000000ff
        /*01ac*/ 	.word	0x000000c8
        /*01b0*/ 	.short	0x0100
        /*01b2*/ 	.byte	0x08
	.zero		1


	//   ....[12]....
        /*01b4*/ 	.word	0x000006d0
        /*01b8*/ 	.word	0x000000ff
        /*01bc*/ 	.word	0x00000030
        /*01c0*/ 	.short	0x0100
        /*01c2*/ 	.byte	0x08
	.zero		1


	//   ....[13]....
        /*01c4*/ 	.word	0x000006e0
        /*01c8*/ 	.word	0x000000ff
        /*01cc*/ 	.word	0x000000d0
        /*01d0*/ 	.short	0x0100
        /*01d2*/ 	.byte	0x08
	.zero		1


	//   ....[14]....
        /*01d4*/ 	.word	0x000006f0
        /*01d8*/ 	.word	0x000000ff
        /*01dc*/ 	.word	0x00000038
        /*01e0*/ 	.short	0x0100
        /*01e2*/ 	.byte	0x08
	.zero		1


	//   ....[15]....
        /*01e4*/ 	.word	0x00000700
        /*01e8*/ 	.word	0x000000ff
        /*01ec*/ 	.word	0x000000d8
        /*01f0*/ 	.short	0x0100
        /*01f2*/ 	.byte	0x08
	.zero		1


	//   ....[16]....
        /*01f4*/ 	.word	0x00000710
        /*01f8*/ 	.word	0x000000ff
        /*01fc*/ 	.word	0x00000040
        /*0200*/ 	.short	0x0100
        /*0202*/ 	.byte	0x08
	.zero		1


	//   ....[17]....
        /*0204*/ 	.word	0x00000720
        /*0208*/ 	.word	0x000000ff
        /*020c*/ 	.word	0x000000e0
        /*0210*/ 	.short	0x0100
        /*0212*/ 	.byte	0x08
	.zero		1


	//   ....[18]....
        /*0214*/ 	.word	0x00000730
        /*0218*/ 	.word	0x000000ff
        /*021c*/ 	.word	0x00000048
        /*0220*/ 	.short	0x0100
        /*0222*/ 	.byte	0x08
	.zero		1


	//   ....[19]....
        /*0224*/ 	.word	0x00000740
        /*0228*/ 	.word	0x000000ff
        /*022c*/ 	.word	0x000000e8
        /*0230*/ 	.short	0x0100
        /*0232*/ 	.byte	0x08
	.zero		1


	//   ....[20]....
        /*0234*/ 	.word	0x00000750
        /*0238*/ 	.word	0x000000ff
        /*023c*/ 	.word	0x00000050
        /*0240*/ 	.short	0x0100
        /*0242*/ 	.byte	0x08
	.zero		1


	//   ....[21]....
        /*0244*/ 	.word	0x00000760
        /*0248*/ 	.word	0x000000ff
        /*024c*/ 	.word	0x000000f0
        /*0250*/ 	.short	0x0100
        /*0252*/ 	.byte	0x08
	.zero		1


	//   ....[22]....
        /*0254*/ 	.word	0x00000770
        /*0258*/ 	.word	0x000000ff
        /*025c*/ 	.word	0x00000058
        /*0260*/ 	.short	0x0100
        /*0262*/ 	.byte	0x08
	.zero		1


	//   ....[23]....
        /*0264*/ 	.word	0x00000780
        /*0268*/ 	.word	0x000000ff
        /*026c*/ 	.word	0x000000f8
        /*0270*/ 	.short	0x0100
        /*0272*/ 	.byte	0x08
	.zero		1


	//   ....[24]....
        /*0274*/ 	.word	0x00000790
        /*0278*/ 	.word	0x000000ff
        /*027c*/ 	.word	0x00000060
        /*0280*/ 	.short	0x0100
        /*0282*/ 	.byte	0x08
	.zero		1


	//   ....[25]....
        /*0284*/ 	.word	0x000007a0
        /*0288*/ 	.word	0x000000ff
        /*028c*/ 	.word	0x00000100
        /*0290*/ 	.short	0x0100
        /*0292*/ 	.byte	0x08
	.zero		1


	//   ....[26]....
        /*0294*/ 	.word	0x000007b0
        /*0298*/ 	.word	0x000000ff
        /*029c*/ 	.word	0x00000068
        /*02a0*/ 	.short	0x0100
        /*02a2*/ 	.byte	0x08
	.zero		1


	//   ....[27]....
        /*02a4*/ 	.word	0x000007c0
        /*02a8*/ 	.word	0x000000ff
        /*02ac*/ 	.word	0x00000108
        /*02b0*/ 	.short	0x0100
        /*02b2*/ 	.byte	0x08
	.zero		1


	//   ....[28]....
        /*02b4*/ 	.word	0x000007d0
        /*02b8*/ 	.word	0x000000ff
        /*02bc*/ 	.word	0x00000070
        /*02c0*/ 	.short	0x0100
        /*02c2*/ 	.byte	0x08
	.zero		1


	//   ....[29]....
        /*02c4*/ 	.word	0x000007e0
        /*02c8*/ 	.word	0x000000ff
        /*02cc*/ 	.word	0x00000110
        /*02d0*/ 	.short	0x0100
        /*02d2*/ 	.byte	0x08
	.zero		1


	//   ....[30]....
        /*02d4*/ 	.word	0x000007f0
        /*02d8*/ 	.word	0x000000ff
        /*02dc*/ 	.word	0x00000078
        /*02e0*/ 	.short	0x0100
        /*02e2*/ 	.byte	0x08
	.zero		1


	//   ....[31]....
        /*02e4*/ 	.word	0x00000800
        /*02e8*/ 	.word	0x000000ff
        /*02ec*/ 	.word	0x00000118
        /*02f0*/ 	.short	0x0100
        /*02f2*/ 	.byte	0x08
	.zero		1


	//   ....[32]....
        /*02f4*/ 	.word	0x00000810
        /*02f8*/ 	.word	0x000000ff
        /*02fc*/ 	.word	0x00000080
        /*0300*/ 	.short	0x0100
        /*0302*/ 	.byte	0x08
	.zero		1


	//   ....[33]....
        /*0304*/ 	.word	0x00000820
        /*0308*/ 	.word	0x000000ff
        /*030c*/ 	.word	0x00000120
        /*0310*/ 	.short	0x0100
        /*0312*/ 	.byte	0x08
	.zero		1


	//   ....[34]....
        /*0314*/ 	.word	0x00000830
        /*0318*/ 	.word	0x000000ff
        /*031c*/ 	.word	0x00000088
        /*0320*/ 	.short	0x0100
        /*0322*/ 	.byte	0x08
	.zero		1


	//   ....[35]....
        /*0324*/ 	.word	0x00000840
        /*0328*/ 	.word	0x000000ff
        /*032c*/ 	.word	0x00000128
        /*0330*/ 	.short	0x0100
        /*0332*/ 	.byte	0x08
	.zero		1


	//   ....[36]....
        /*0334*/ 	.word	0x00000850
        /*0338*/ 	.word	0x000000ff
        /*033c*/ 	.word	0x00000090
        /*0340*/ 	.short	0x0100
        /*0342*/ 	.byte	0x08
	.zero		1


	//   ....[37]....
        /*0344*/ 	.word	0x00000860
        /*0348*/ 	.word	0x000000ff
        /*034c*/ 	.word	0x00000130
        /*0350*/ 	.short	0x0100
        /*0352*/ 	.byte	0x08
	.zero		1


	//   ....[38]....
        /*0354*/ 	.word	0x00000870
        /*0358*/ 	.word	0x000000ff
        /*035c*/ 	.word	0x00000098
        /*0360*/ 	.short	0x0100
        /*0362*/ 	.byte	0x08
	.zero		1


	//   ....[39]....
        /*0364*/ 	.word	0x00000880
        /*0368*/ 	.word	0x000000ff
        /*036c*/ 	.word	0x00000138
        /*0370*/ 	.short	0x0100
        /*0372*/ 	.byte	0x08
	.zero		1


	//   ....[40]....
        /*0374*/ 	.word	0x000009b0
        /*0378*/ 	.word	0x000000ff
        /*037c*/ 	.word	0x00000140
        /*0380*/ 	.short	0x0100
        /*0382*/ 	.byte	0x09
	.zero		1


	//   ....[41]....
        /*0384*/ 	.word	0x000009c0
        /*0388*/ 	.word	0x000000ff
        /*038c*/ 	.word	0x00000148
        /*0390*/ 	.short	0x0100
        /*0392*/ 	.byte	0x09
	.zero		1


	//   ....[42]....
        /*0394*/ 	.word	0x00000aa0
        /*0398*/ 	.word	0x000000ff
        /*039c*/ 	.word	0x00000150
        /*03a0*/ 	.short	0x0100
        /*03a2*/ 	.byte	0x08
	.zero		1


	//   ....[43]....
        /*03a4*/ 	.word	0x00000ab0
        /*03a8*/ 	.word	0x000000ff
        /*03ac*/ 	.word	0x00000158
        /*03b0*/ 	.short	0x0100
        /*03b2*/ 	.byte	0x08
	.zero		1


	//   ....[44]....
        /*03b4*/ 	.word	0x00000be0
        /*03b8*/ 	.word	0x000000ff
        /*03bc*/ 	.word	0x00000160
        /*03c0*/ 	.short	0x0100
        /*03c2*/ 	.byte	0x08
	.zero		1


	//   ....[45]....
        /*03c4*/ 	.word	0x00000bf0
        /*03c8*/ 	.word	0x000000ff
        /*03cc*/ 	.word	0x00000170
        /*03d0*/ 	.short	0x0100
        /*03d2*/ 	.byte	0x08
	.zero		1


	//   ....[46]....
        /*03d4*/ 	.word	0x00000c00
        /*03d8*/ 	.word	0x000000ff
        /*03dc*/ 	.word	0x00000168
        /*03e0*/ 	.short	0x0100
        /*03e2*/ 	.byte	0x08
	.zero		1


	//   ....[47]....
        /*03e4*/ 	.word	0x00000c10
        /*03e8*/ 	.word	0x000000ff
        /*03ec*/ 	.word	0x00000178
        /*03f0*/ 	.short	0x0100
        /*03f2*/ 	.byte	0x08
	.zero		1


	//   ....[48]....
        /*03f4*/ 	.word	0x00000d30
        /*03f8*/ 	.word	0x000000ff
        /*03fc*/ 	.word	0x00000180
        /*0400*/ 	.short	0x0100
        /*0402*/ 	.byte	0x09
	.zero		1


	//   ....[49]....
        /*0404*/ 	.word	0x00000d40
        /*0408*/ 	.word	0x000000ff
        /*040c*/ 	.word	0x000001a0
        /*0410*/ 	.short	0x0100
        /*0412*/ 	.byte	0x09
	.zero		1


	//   ....[50]....
        /*0414*/ 	.word	0x00000d50
        /*0418*/ 	.word	0x000000ff
        /*041c*/ 	.word	0x00000188
        /*0420*/ 	.short	0x0100
        /*0422*/ 	.byte	0x09
	.zero		1


	//   ....[51]....
        /*0424*/ 	.word	0x00000d60
        /*0428*/ 	.word	0x000000ff
        /*042c*/ 	.word	0x000001a8
        /*0430*/ 	.short	0x0100
        /*0432*/ 	.byte	0x09
	.zero		1


	//   ....[52]....
        /*0434*/ 	.word	0x00000d70
        /*0438*/ 	.word	0x000000ff
        /*043c*/ 	.word	0x00000190
        /*0440*/ 	.short	0x0100
        /*0442*/ 	.byte	0x09
	.zero		1


	//   ....[53]....
        /*0444*/ 	.word	0x00000d80
        /*0448*/ 	.word	0x000000ff
        /*044c*/ 	.word	0x000001b0
        /*0450*/ 	.short	0x0100
        /*0452*/ 	.byte	0x09
	.zero		1


	//   ....[54]....
        /*0454*/ 	.word	0x00000d90
        /*0458*/ 	.word	0x000000ff
        /*045c*/ 	.word	0x00000198
        /*0460*/ 	.short	0x0100
        /*0462*/ 	.byte	0x09
	.zero		1


	//   ....[55]....
        /*0464*/ 	.word	0x00000da0
        /*0468*/ 	.word	0x000000ff
        /*046c*/ 	.word	0x000001b8
        /*0470*/ 	.short	0x0100
        /*0472*/ 	.byte	0x09
	.zero		1


	//   ....[56]....
        /*0474*/ 	.word	0x00000e90
        /*0478*/ 	.word	0x000000ff
        /*047c*/ 	.word	0x000001c0
        /*0480*/ 	.short	0x0100
        /*0482*/ 	.byte	0x08
	.zero		1


	//   ....[57]....
        /*0484*/ 	.word	0x00000ea0
        /*0488*/ 	.word	0x000000ff
        /*048c*/ 	.word	0x000001d0
        /*0490*/ 	.short	0x0100
        /*0492*/ 	.byte	0x08
	.zero		1


	//   ....[58]....
        /*0494*/ 	.word	0x00000eb0
        /*0498*/ 	.word	0x000000ff
        /*049c*/ 	.word	0x000001c8
        /*04a0*/ 	.short	0x0100
        /*04a2*/ 	.byte	0x08
	.zero		1


	//   ....[59]....
        /*04a4*/ 	.word	0x00000ec0
        /*04a8*/ 	.word	0x000000ff
        /*04ac*/ 	.word	0x000001d8
        /*04b0*/ 	.short	0x0100
        /*04b2*/ 	.byte	0x08
	.zero		1


	//   ....[60]....
        /*04b4*/ 	.word	0x00000fb0
        /*04b8*/ 	.word	0x000000ff
        /*04bc*/ 	.word	0x000001e0
        /*04c0*/ 	.short	0x0100
        /*04c2*/ 	.byte	0x06
	.zero		1


	//   ....[61]....
        /*04c4*/ 	.word	0x000019c0
        /*04c8*/ 	.word	0x00000003
        /*04cc*/ 	.word	0x000001d0
        /*04d0*/ 	.short	0x010a
        /*04d2*/ 	.byte	0xff
	.zero		1


	//   ....[62]....
        /*04d4*/ 	.word	0x000019f0
        /*04d8*/ 	.word	0x00000003
        /*04dc*/ 	.word	0x000001c0
        /*04e0*/ 	.short	0x0101
        /*04e2*/ 	.byte	0xff
	.zero		1


	//   ....[63]....
        /*04e4*/ 	.word	0x00001af0
        /*04e8*/ 	.word	0x000000ff
        /*04ec*/ 	.word	0x000000a0
        /*04f0*/ 	.short	0x010a
        /*04f2*/ 	.byte	0x08
	.zero		1


	//   ....[64]....
        /*04f4*/ 	.word	0x00001bc0
        /*04f8*/ 	.word	0x000000ff
        /*04fc*/ 	.word	0x000000a0
        /*0500*/ 	.short	0x010a
        /*0502*/ 	.byte	0x21
	.zero		1


	//   ....[65]....
        /*0504*/ 	.word	0x00001d70
        /*0508*/ 	.word	0x000000ff
        /*050c*/ 	.word	0x000000a0
        /*0510*/ 	.short	0x010a
        /*0512*/ 	.byte	0x08
	.zero		1


	//   ....[66]....
        /*0514*/ 	.word	0x00001e70
        /*0518*/ 	.word	0x000000ff
        /*051c*/ 	.word	0x00000158
        /*0520*/ 	.short	0x0101
        /*0522*/ 	.byte	0x04
	.zero		1


	//   ....[67]....
        /*0524*/ 	.word	0x00001e90
        /*0528*/ 	.word	0x000000ff
        /*052c*/ 	.word	0x000000a0
        /*0530*/ 	.short	0x010a
        /*0532*/ 	.byte	0x08
	.zero		1


	//   ....[68]....
        /*0534*/ 	.word	0x00001f10
        /*0538*/ 	.word	0x000000ff
        /*053c*/ 	.word	0x000000a0
        /*0540*/ 	.short	0x010a
        /*0542*/ 	.byte	0x11
	.zero		1


	//   ....[69]....
        /*0544*/ 	.word	0x000020a0
        /*0548*/ 	.word	0x000000ff
        /*054c*/ 	.word	0x000000a0
        /*0550*/ 	.short	0x010a
        /*0552*/ 	.byte	0x08
	.zero		1


	//   ....[70]....
        /*0554*/ 	.word	0x000021f0
        /*0558*/ 	.word	0x00000002
        /*055c*/ 	.word	0x00000160
        /*0560*/ 	.short	0x010a
        /*0562*/ 	.byte	0xff
	.zero		1


	//   ....[71]....
        /*0564*/ 	.word	0x000022b0
        /*0568*/ 	.word	0x00000002
        /*056c*/ 	.word	0x00000000
        /*0570*/ 	.short	0x0101
        /*0572*/ 	.byte	0xff
	.zero		1


	//   ....[72]....
        /*0574*/ 	.word	0x00002810
        /*0578*/ 	.word	0x000000ff
        /*057c*/ 	.word	0x00000000
        /*0580*/ 	.short	0x010a
        /*0582*/ 	.byte	0x05
	.zero		1


	//   ....[73]....
        /*0584*/ 	.word	0x000028a0
        /*0588*/ 	.word	0x000000ff
        /*058c*/ 	.word	0x00000000
        /*0590*/ 	.short	0x010a
        /*0592*/ 	.byte	0x05
	.zero		1


	//   ....[74]....
        /*0594*/ 	.word	0x00002930
        /*0598*/ 	.word	0x000000ff
        /*059c*/ 	.word	0x00000000
        /*05a0*/ 	.short	0x010a
        /*05a2*/ 	.byte	0x05
	.zero		1


	//   ....[75]....
        /*05a4*/ 	.word	0x000029c0
        /*05a8*/ 	.word	0x000000ff
        /*05ac*/ 	.word	0x00000000
        /*05b0*/ 	.short	0x010a
        /*05b2*/ 	.byte	0x05
	.zero		1


	//   ....[76]....
        /*05b4*/ 	.word	0x00002a50
        /*05b8*/ 	.word	0x000000ff
        /*05bc*/ 	.word	0x00000000
        /*05c0*/ 	.short	0x010a
        /*05c2*/ 	.byte	0x05
	.zero		1


	//   ....[77]....
        /*05c4*/ 	.word	0x00002ae0
        /*05c8*/ 	.word	0x000000ff
        /*05cc*/ 	.word	0x00000000
        /*05d0*/ 	.short	0x010a
        /*05d2*/ 	.byte	0x05
	.zero		1


	//   ....[78]....
        /*05d4*/ 	.word	0x00002b70
        /*05d8*/ 	.word	0x000000ff
        /*05dc*/ 	.word	0x00000000
        /*05e0*/ 	.short	0x010a
        /*05e2*/ 	.byte	0x05
	.zero		1


	//   ....[79]....
        /*05e4*/ 	.word	0x00002c00
        /*05e8*/ 	.word	0x000000ff
        /*05ec*/ 	.word	0x00000000
        /*05f0*/ 	.short	0x010a
        /*05f2*/ 	.byte	0x05
	.zero		1


	//   ....[80]....
        /*05f4*/ 	.word	0x00002c90
        /*05f8*/ 	.word	0x000000ff
        /*05fc*/ 	.word	0x00000000
        /*0600*/ 	.short	0x010a
        /*0602*/ 	.byte	0x05
	.zero		1


	//   ....[81]....
        /*0604*/ 	.word	0x00002d20
        /*0608*/ 	.word	0x000000ff
        /*060c*/ 	.word	0x00000000
        /*0610*/ 	.short	0x010a
        /*0612*/ 	.byte	0x05
	.zero		1


	//   ....[82]....
        /*0614*/ 	.word	0x00002db0
        /*0618*/ 	.word	0x000000ff
        /*061c*/ 	.word	0x00000000
        /*0620*/ 	.short	0x010a
        /*0622*/ 	.byte	0x05
	.zero		1


	//   ....[83]....
        /*0624*/ 	.word	0x00002e40
        /*0628*/ 	.word	0x000000ff
        /*062c*/ 	.word	0x00000000
        /*0630*/ 	.short	0x010a
        /*0632*/ 	.byte	0x05
	.zero		1


	//   ....[84]....
        /*0634*/ 	.word	0x00002ed0
        /*0638*/ 	.word	0x000000ff
        /*063c*/ 	.word	0x00000000
        /*0640*/ 	.short	0x010a
        /*0642*/ 	.byte	0x05
	.zero		1


	//   ....[85]....
        /*0644*/ 	.word	0x00002f60
        /*0648*/ 	.word	0x000000ff
        /*064c*/ 	.word	0x00000000
        /*0650*/ 	.short	0x010a
        /*0652*/ 	.byte	0x05
	.zero		1


	//   ....[86]....
        /*0654*/ 	.word	0x00002ff0
        /*0658*/ 	.word	0x000000ff
        /*065c*/ 	.word	0x00000000
        /*0660*/ 	.short	0x010a
        /*0662*/ 	.byte	0x05
	.zero		1


	//   ....[87]....
        /*0664*/ 	.word	0x00003080
        /*0668*/ 	.word	0x000000ff
        /*066c*/ 	.word	0x00000000
        /*0670*/ 	.short	0x010a
        /*0672*/ 	.byte	0x05
	.zero		1


	//   ....[88]....
        /*0674*/ 	.word	0x00003110
        /*0678*/ 	.word	0x000000ff
        /*067c*/ 	.word	0x00000000
        /*0680*/ 	.short	0x010a
        /*0682*/ 	.byte	0x05
	.zero		1


	//   ....[89]....
        /*0684*/ 	.word	0x000031a0
        /*0688*/ 	.word	0x000000ff
        /*068c*/ 	.word	0x00000000
        /*0690*/ 	.short	0x010a
        /*0692*/ 	.byte	0x05
	.zero		1


	//   ....[90]....
        /*0694*/ 	.word	0x00003230
        /*0698*/ 	.word	0x000000ff
        /*069c*/ 	.word	0x00000000
        /*06a0*/ 	.short	0x010a
        /*06a2*/ 	.byte	0x05
	.zero		1


	//   ....[91]....
        /*06a4*/ 	.word	0x000032d0
        /*06a8*/ 	.word	0x00000000
        /*06ac*/ 	.word	0x00000000
        /*06b0*/ 	.short	0x010a
        /*06b2*/ 	.byte	0xff
	.zero		1


	//   ....[92]....
        /*06b4*/ 	.word	0x00003400
        /*06b8*/ 	.word	0x00000000
        /*06bc*/ 	.word	0x000001c0
        /*06c0*/ 	.short	0x010a
        /*06c2*/ 	.byte	0xff
	.zero		1


	//   ....[93]....
        /*06c4*/ 	.word	0x00003470
        /*06c8*/ 	.word	0x00000004
        /*06cc*/ 	.word	0x00000000
        /*06d0*/ 	.short	0x0101
        /*06d2*/ 	.byte	0xff
	.zero		1


	//   ....[94]....
        /*06d4*/ 	.word	0x00003490
        /*06d8*/ 	.word	0x000000ff
        /*06dc*/ 	.word	0x00000170
        /*06e0*/ 	.short	0x010a
        /*06e2*/ 	.byte	0x05
	.zero		1


	//   ....[95]....
        /*06e4*/ 	.word	0x000035b0
        /*06e8*/ 	.word	0x00000000
        /*06ec*/ 	.word	0x00000160
        /*06f0*/ 	.short	0x010a
        /*06f2*/ 	.byte	0xff
	.zero		1


	//   ....[96]....
        /*06f4*/ 	.word	0x000036b0
        /*06f8*/ 	.word	0x00000000
        /*06fc*/ 	.word	0x00000000
        /*0700*/ 	.short	0x0101
        /*0702*/ 	.byte	0xff
	.zero		1


	//   ....[97]....
        /*0704*/ 	.word	0x00003740
        /*0708*/ 	.word	0x000000ff
        /*070c*/ 	.word	0x00000170
        /*0710*/ 	.short	0x0106
        /*0712*/ 	.byte	0x05
	.zero		1


	//   ....[98]....
        /*0714*/ 	.word	0x00003760
        /*0718*/ 	.word	0x000000ff
        /*071c*/ 	.word	0x00000170
        /*0720*/ 	.short	0x010a
        /*0722*/ 	.byte	0x05
	.zero		1


	//   ....[99]....
        /*0724*/ 	.word	0x000037f0
        /*0728*/ 	.word	0x000000ff
        /*072c*/ 	.word	0x00000170
        /*0730*/ 	.short	0x0106
        /*0732*/ 	.byte	0x04
	.zero		1


	//   ....[100]....
        /*0734*/ 	.word	0x00003830
        /*0738*/ 	.word	0x00000000
        /*073c*/ 	.word	0x00000170
        /*0740*/ 	.short	0x010a
        /*0742*/ 	.byte	0xff
	.zero		1


	//   ....[101]....
        /*0744*/ 	.word	0x00003a70
        /*0748*/ 	.word	0x000000ff
        /*074c*/ 	.word	0x00000008
        /*0750*/ 	.short	0x010a
        /*0752*/ 	.byte	0x06
	.zero		1


	//   ....[102]....
        /*0754*/ 	.word	0x00003a90
        /*0758*/ 	.word	0x000000ff
        /*075c*/ 	.word	0x00000008
        /*0760*/ 	.short	0x010a
        /*0762*/ 	.byte	0x06
	.zero		1


	//   ....[103]....
        /*0764*/ 	.word	0x00003c20
        /*0768*/ 	.word	0x000000ff
        /*076c*/ 	.word	0x00000008
        /*0770*/ 	.short	0x010a
        /*0772*/ 	.byte	0x06
	.zero		1


	//   ....[104]....
        /*0774*/ 	.word	0x00003c40
        /*0778*/ 	.word	0x000000ff
        /*077c*/ 	.word	0x00000008
        /*0780*/ 	.short	0x010a
        /*0782*/ 	.byte	0x06
	.zero		1


	//   ....[105]....
        /*0784*/ 	.word	0x00003d00
        /*0788*/ 	.word	0x000000ff
        /*078c*/ 	.word	0x00000000
        /*0790*/ 	.short	0x0101
        /*0792*/ 	.byte	0x07
	.zero		1


	//   ....[106]....
        /*0794*/ 	.word	0x00004000
        /*0798*/ 	.word	0x00000000
        /*079c*/ 	.word	0x00000160
        /*07a0*/ 	.short	0x010a
        /*07a2*/ 	.byte	0xff
	.zero		1


	//   ....[107]....
        /*07a4*/ 	.word	0x000040c0
        /*07a8*/ 	.word	0x00000000
        /*07ac*/ 	.word	0x00000000
        /*07b0*/ 	.short	0x0101
        /*07b2*/ 	.byte	0xff
	.zero		1


	//   ....[108]....
        /*07b4*/ 	.word	0x00004180
        /*07b8*/ 	.word	0x000000ff
        /*07bc*/ 	.word	0x00000000
        /*07c0*/ 	.short	0x010a
        /*07c2*/ 	.byte	0x06
	.zero		1


	//   ....[109]....
        /*07c4*/ 	.word	0x00004190
        /*07c8*/ 	.word	0x000000ff
        /*07cc*/ 	.word	0x000001a0
        /*07d0*/ 	.short	0x010a
        /*07d2*/ 	.byte	0x0a
	.zero		1


	//   ....[110]....
        /*07d4*/ 	.word	0x00004240
        /*07d8*/ 	.word	0x000000ff
        /*07dc*/ 	.word	0x00000000
        /*07e0*/ 	.short	0x010a
        /*07e2*/ 	.byte	0x09
	.zero		1


	//   ....[111]....
        /*07e4*/ 	.word	0x00004380
        /*07e8*/ 	.word	0x000000ff
        /*07ec*/ 	.word	0x00000000
        /*07f0*/ 	.short	0x010a
        /*07f2*/ 	.byte	0x06
	.zero		1


	//   ....[112]....
        /*07f4*/ 	.word	0x000045d0
        /*07f8*/ 	.word	0x000000ff
        /*07fc*/ 	.word	0x00000000
        /*0800*/ 	.short	0x010a
        /*0802*/ 	.byte	0x07
	.zero		1


	//   ....[113]....
        /*0804*/ 	.word	0x00004660
        /*0808*/ 	.word	0x000000ff
        /*080c*/ 	.word	0x00000000
        /*0810*/ 	.short	0x010a
        /*0812*/ 	.byte	0x07
	.zero		1


	//   ....[114]....
        /*0814*/ 	.word	0x000046f0
        /*0818*/ 	.word	0x000000ff
        /*081c*/ 	.word	0x00000000
        /*0820*/ 	.short	0x010a
        /*0822*/ 	.byte	0x07
	.zero		1


	//   ....[115]....
        /*0824*/ 	.word	0x00004790
        /*0828*/ 	.word	0x00000000
        /*082c*/ 	.word	0x00000000
        /*0830*/ 	.short	0x010a
        /*0832*/ 	.byte	0xff
	.zero		1


	//   ....[116]....
        /*0834*/ 	.word	0x000047d0
        /*0838*/ 	.word	0x00000000
        /*083c*/ 	.word	0x00000000
        /*0840*/ 	.short	0x010a
        /*0842*/ 	.byte	0xff
	.zero		1


	//   ....[117]....
        /*0844*/ 	.word	0x00004840
        /*0848*/ 	.word	0x000000ff
        /*084c*/ 	.word	0x00000000
        /*0850*/ 	.short	0x0101
        /*0852*/ 	.byte	0x05
	.zero		1


	//   ....[118]....
        /*0854*/ 	.word	0x00004880
        /*0858*/ 	.word	0x000000ff
        /*085c*/ 	.word	0x000001e0
        /*0860*/ 	.short	0x010a
        /*0862*/ 	.byte	0x08
	.zero		1


	//   ....[119]....
        /*0864*/ 	.word	0x000048d0
        /*0868*/ 	.word	0x000000ff
        /*086c*/ 	.word	0x00000000
        /*0870*/ 	.short	0x0101
        /*0872*/ 	.byte	0x05
	.zero		1


	//   ....[120]....
        /*0874*/ 	.word	0x00004ce0
        /*0878*/ 	.word	0x00000000
        /*087c*/ 	.word	0x00000160
        /*0880*/ 	.short	0x010a
        /*0882*/ 	.byte	0xff
	.zero		1


	//   ....[121]....
        /*0884*/ 	.word	0x00004dd0
        /*0888*/ 	.word	0x00000000
        /*088c*/ 	.word	0x00000000
        /*0890*/ 	.short	0x0101
        /*0892*/ 	.byte	0xff
	.zero		1


	//   ....[122]....
        /*0894*/ 	.word	0x000050f0
        /*0898*/ 	.word	0x000000ff
        /*089c*/ 	.word	0x00000158
        /*08a0*/ 	.short	0x010a
        /*08a2*/ 	.byte	0x06
	.zero		1


	//   ....[123]....
        /*08a4*/ 	.word	0x00005270
        /*08a8*/ 	.word	0x000000ff
        /*08ac*/ 	.word	0x00000148
        /*08b0*/ 	.short	0x010a
        /*08b2*/ 	.byte	0x06
	.zero		1


	//   ....[124]....
        /*08b4*/ 	.word	0x000055a0
        /*08b8*/ 	.word	0x000000ff
        /*08bc*/ 	.word	0x00000140
        /*08c0*/ 	.short	0x010b
        /*08c2*/ 	.byte	0x06
	.zero		1


	//   ....[125]....
        /*08c4*/ 	.word	0x000055c0
        /*08c8*/ 	.word	0x000000ff
        /*08cc*/ 	.word	0x00000000
        /*08d0*/ 	.short	0x0101
        /*08d2*/ 	.byte	0x25
	.zero		1


	//   ....[126]....
        /*08d4*/ 	.word	0x00005600
        /*08d8*/ 	.word	0x00000000
        /*08dc*/ 	.word	0x00000148
        /*08e0*/ 	.short	0x010a
        /*08e2*/ 	.byte	0xff
	.zero		1


	//   ....[127]....
        /*08e4*/ 	.word	0x00005930
        /*08e8*/ 	.word	0x00000000
        /*08ec*/ 	.word	0x00000160
        /*08f0*/ 	.short	0x010a
        /*08f2*/ 	.byte	0xff
	.zero		1


	//   ....[128]....
        /*08f4*/ 	.word	0x00005a40
        /*08f8*/ 	.word	0x00000000
        /*08fc*/ 	.word	0x00000000
        /*0900*/ 	.short	0x0101
        /*0902*/ 	.byte	0xff
	.zero		1


	//   ....[129]....
        /*0904*/ 	.word	0x000063e0
        /*0908*/ 	.word	0x000000ff
        /*090c*/ 	.word	0x00000140
        /*0910*/ 	.short	0x010a
        /*0912*/ 	.byte	0x2b
	.zero		1


	//   ....[130]....
        /*0914*/ 	.word	0x000063f0
        /*0918*/ 	.word	0x000000b5
        /*091c*/ 	.word	0x00000180
        /*0920*/ 	.short	0x010a
        /*0922*/ 	.byte	0xff
	.zero		1


	//   ....[131]....
        /*0924*/ 	.word	0x00006580
        /*0928*/ 	.word	0x000000ff
        /*092c*/ 	.word	0x00000140
        /*0930*/ 	.short	0x010a
        /*0932*/ 	.byte	0x2b
	.zero		1


	//   ....[132]....
        /*0934*/ 	.word	0x00006680
        /*0938*/ 	.word	0x000000ff
        /*093c*/ 	.word	0x00000000
        /*0940*/ 	.short	0x0101
        /*0942*/ 	.byte	0x04
	.zero		1


	//   ....[133]....
        /*0944*/ 	.word	0x000066e0
        /*0948*/ 	.word	0x000000b5
        /*094c*/ 	.word	0x00000180
        /*0950*/ 	.short	0x010a
        /*0952*/ 	.byte	0xff
	.zero		1


	//   ....[134]....
        /*0954*/ 	.word	0x00006980
        /*0958*/ 	.word	0x000000b5
        /*095c*/ 	.word	0x00000000
        /*0960*/ 	.short	0x0101
        /*0962*/ 	.byte	0xff
	.zero		1


	//   ....[135]....
        /*0964*/ 	.word	0x00007b40
        /*0968*/ 	.word	0x00000003
        /*096c*/ 	.word	0x000001d0
        /*0970*/ 	.short	0x010a
        /*0972*/ 	.byte	0xff
	.zero		1


	//   ....[136]....
        /*0974*/ 	.word	0x00007ba0
        /*0978*/ 	.word	0x00000002
        /*097c*/ 	.word	0x000000a0
        /*0980*/ 	.short	0x010a
        /*0982*/ 	.byte	0xff
	.zero		1


	//   ....[137]....
        /*0984*/ 	.word	0x00007c00
        /*0988*/ 	.word	0x00000002
        /*098c*/ 	.word	0x000000a0
        /*0990*/ 	.short	0x010a
        /*0992*/ 	.byte	0xff
	.zero		1


	//   ....[138]....
        /*0994*/ 	.word	0x00007c50
        /*0998*/ 	.word	0x00000002
        /*099c*/ 	.word	0x00000160
        /*09a0*/ 	.short	0x010a
        /*09a2*/ 	.byte	0xff
	.zero		1


	//   ....[139]....
        /*09a4*/ 	.word	0x00007cb0
        /*09a8*/ 	.word	0x00000000
        /*09ac*/ 	.word	0x00000000
        /*09b0*/ 	.short	0x010a
        /*09b2*/ 	.byte	0xff
	.zero		1


	//   ....[140]....
        /*09b4*/ 	.word	0x00007d10
        /*09b8*/ 	.word	0x00000000
        /*09bc*/ 	.word	0x00000000
        /*09c0*/ 	.short	0x010a
        /*09c2*/ 	.byte	0xff
	.zero		1


	//   ....[141]....
        /*09c4*/ 	.word	0x00007d70
        /*09c8*/ 	.word	0x00000000
        /*09cc*/ 	.word	0x00000000
        /*09d0*/ 	.short	0x010a
        /*09d2*/ 	.byte	0xff
	.zero		1


	//   ....[142]....
        /*09d4*/ 	.word	0x00007dd0
        /*09d8*/ 	.word	0x00000000
        /*09dc*/ 	.word	0x00000000
        /*09e0*/ 	.short	0x010a
        /*09e2*/ 	.byte	0xff
	.zero		1


	//   ....[143]....
        /*09e4*/ 	.word	0x00007e30
        /*09e8*/ 	.word	0x00000000
        /*09ec*/ 	.word	0x00000000
        /*09f0*/ 	.short	0x010a
        /*09f2*/ 	.byte	0xff
	.zero		1


	//   ....[144]....
        /*09f4*/ 	.word	0x00007e90
        /*09f8*/ 	.word	0x00000000
        /*09fc*/ 	.word	0x00000000
        /*0a00*/ 	.short	0x010a
        /*0a02*/ 	.byte	0xff
	.zero		1


	//   ....[145]....
        /*0a04*/ 	.word	0x00007ef0
        /*0a08*/ 	.word	0x00000000
        /*0a0c*/ 	.word	0x00000000
        /*0a10*/ 	.short	0x010a
        /*0a12*/ 	.byte	0xff
	.zero		1


	//   ....[146]....
        /*0a14*/ 	.word	0x00007f50
        /*0a18*/ 	.word	0x00000000
        /*0a1c*/ 	.word	0x00000000
        /*0a20*/ 	.short	0x010a
        /*0a22*/ 	.byte	0xff
	.zero		1


	//   ....[147]....
        /*0a24*/ 	.word	0x00007fb0
        /*0a28*/ 	.word	0x00000000
        /*0a2c*/ 	.word	0x00000000
        /*0a30*/ 	.short	0x010a
        /*0a32*/ 	.byte	0xff
	.zero		1


	//   ....[148]....
        /*0a34*/ 	.word	0x00008010
        /*0a38*/ 	.word	0x00000000
        /*0a3c*/ 	.word	0x00000000
        /*0a40*/ 	.short	0x010a
        /*0a42*/ 	.byte	0xff
	.zero		1


	//   ....[149]....
        /*0a44*/ 	.word	0x00008070
        /*0a48*/ 	.word	0x00000000
        /*0a4c*/ 	.word	0x00000000
        /*0a50*/ 	.short	0x010a
        /*0a52*/ 	.byte	0xff
	.zero		1


	//   ....[150]....
        /*0a54*/ 	.word	0x000080d0
        /*0a58*/ 	.word	0x00000000
        /*0a5c*/ 	.word	0x00000000
        /*0a60*/ 	.short	0x010a
        /*0a62*/ 	.byte	0xff
	.zero		1


	//   ....[151]....
        /*0a64*/ 	.word	0x00008130
        /*0a68*/ 	.word	0x00000000
        /*0a6c*/ 	.word	0x00000000
        /*0a70*/ 	.short	0x010a
        /*0a72*/ 	.byte	0xff
	.zero		1


	//   ....[152]....
        /*0a74*/ 	.word	0x00008190
        /*0a78*/ 	.word	0x00000000
        /*0a7c*/ 	.word	0x00000000
        /*0a80*/ 	.short	0x010a
        /*0a82*/ 	.byte	0xff
	.zero		1


	//   ....[153]....
        /*0a84*/ 	.word	0x000081f0
        /*0a88*/ 	.word	0x00000000
        /*0a8c*/ 	.word	0x00000000
        /*0a90*/ 	.short	0x010a
        /*0a92*/ 	.byte	0xff
	.zero		1


	//   ....[154]....
        /*0a94*/ 	.word	0x00008250
        /*0a98*/ 	.word	0x00000000
        /*0a9c*/ 	.word	0x00000000
        /*0aa0*/ 	.short	0x010a
        /*0aa2*/ 	.byte	0xff
	.zero		1


	//   ....[155]....
        /*0aa4*/ 	.word	0x000082b0
        /*0aa8*/ 	.word	0x00000000
        /*0aac*/ 	.word	0x00000000
        /*0ab0*/ 	.short	0x010a
        /*0ab2*/ 	.byte	0xff
	.zero		1


	//   ....[156]....
        /*0ab4*/ 	.word	0x00008310
        /*0ab8*/ 	.word	0x00000000
        /*0abc*/ 	.word	0x00000000
        /*0ac0*/ 	.short	0x010a
        /*0ac2*/ 	.byte	0xff
	.zero		1


	//   ....[157]....
        /*0ac4*/ 	.word	0x00008370
        /*0ac8*/ 	.word	0x00000000
        /*0acc*/ 	.word	0x00000000
        /*0ad0*/ 	.short	0x010a
        /*0ad2*/ 	.byte	0xff
	.zero		1


	//   ....[158]....
        /*0ad4*/ 	.word	0x000083c0
        /*0ad8*/ 	.word	0x00000000
        /*0adc*/ 	.word	0x000001c0
        /*0ae0*/ 	.short	0x010a
        /*0ae2*/ 	.byte	0xff
	.zero		1


	//   ....[159]....
        /*0ae4*/ 	.word	0x00008420
        /*0ae8*/ 	.word	0x00000000
        /*0aec*/ 	.word	0x00000170
        /*0af0*/ 	.short	0x010a
        /*0af2*/ 	.byte	0xff
	.zero		1


	//   ....[160]....
        /*0af4*/ 	.word	0x00008470
        /*0af8*/ 	.word	0x00000000
        /*0afc*/ 	.word	0x00000160
        /*0b00*/ 	.short	0x010a
        /*0b02*/ 	.byte	0xff
	.zero		1


	//   ....[161]....
        /*0b04*/ 	.word	0x000084d0
        /*0b08*/ 	.word	0x00000000
        /*0b0c*/ 	.word	0x00000170
        /*0b10*/ 	.short	0x010a
        /*0b12*/ 	.byte	0xff
	.zero		1


	//   ....[162]....
        /*0b14*/ 	.word	0x00008530
        /*0b18*/ 	.word	0x00000004
        /*0b1c*/ 	.word	0x00000008
        /*0b20*/ 	.short	0x010a
        /*0b22*/ 	.byte	0xff
	.zero		1


	//   ....[163]....
        /*0b24*/ 	.word	0x00008610
        /*0b28*/ 	.word	0x00000002
        /*0b2c*/ 	.word	0x00000008
        /*0b30*/ 	.short	0x010a
        /*0b32*/ 	.byte	0xff
	.zero		1


	//   ....[164]....
        /*0b34*/ 	.word	0x00008660
        /*0b38*/ 	.word	0x00000000
        /*0b3c*/ 	.word	0x00000160
        /*0b40*/ 	.short	0x010a
        /*0b42*/ 	.byte	0xff
	.zero		1


	//   ....[165]....
        /*0b44*/ 	.word	0x000086c0
        /*0b48*/ 	.word	0x00000000
        /*0b4c*/ 	.word	0x000001a0
        /*0b50*/ 	.short	0x010a
        /*0b52*/ 	.byte	0xff
	.zero		1


	//   ....[166]....
        /*0b54*/ 	.word	0x00008720
        /*0b58*/ 	.word	0x00000000
        /*0b5c*/ 	.word	0x00000000
        /*0b60*/ 	.short	0x010a
        /*0b62*/ 	.byte	0xff
	.zero		1


	//   ....[167]....
        /*0b64*/ 	.word	0x00008780
        /*0b68*/ 	.word	0x00000000
        /*0b6c*/ 	.word	0x00000000
        /*0b70*/ 	.short	0x010a
        /*0b72*/ 	.byte	0xff
	.zero		1


	//   ....[168]....
        /*0b74*/ 	.word	0x000087e0
        /*0b78*/ 	.word	0x00000000
        /*0b7c*/ 	.word	0x00000000
        /*0b80*/ 	.short	0x010a
        /*0b82*/ 	.byte	0xff
	.zero		1


	//   ....[169]....
        /*0b84*/ 	.word	0x00008840
        /*0b88*/ 	.word	0x00000000
        /*0b8c*/ 	.word	0x00000000
        /*0b90*/ 	.short	0x010a
        /*0b92*/ 	.byte	0xff
	.zero		1


	//   ....[170]....
        /*0b94*/ 	.word	0x000088a0
        /*0b98*/ 	.word	0x00000000
        /*0b9c*/ 	.word	0x000001e0
        /*0ba0*/ 	.short	0x010a
        /*0ba2*/ 	.byte	0xff
	.zero		1


	//   ....[171]....
        /*0ba4*/ 	.word	0x000088f0
        /*0ba8*/ 	.word	0x00000000
        /*0bac*/ 	.word	0x00000160
        /*0bb0*/ 	.short	0x010a
        /*0bb2*/ 	.byte	0xff
	.zero		1


	//   ....[172]....
        /*0bb4*/ 	.word	0x00008950
        /*0bb8*/ 	.word	0x00000000
        /*0bbc*/ 	.word	0x00000158
        /*0bc0*/ 	.short	0x010a
        /*0bc2*/ 	.byte	0xff
	.zero		1


	//   ....[173]....
        /*0bc4*/ 	.word	0x000089b0
        /*0bc8*/ 	.word	0x00000003
        /*0bcc*/ 	.word	0x00000148
        /*0bd0*/ 	.short	0x010a
        /*0bd2*/ 	.byte	0xff
	.zero		1


	//   ....[174]....
        /*0bd4*/ 	.word	0x00008a00
        /*0bd8*/ 	.word	0x00000000
        /*0bdc*/ 	.word	0x00000160
        /*0be0*/ 	.short	0x010a
        /*0be2*/ 	.byte	0xff
	.zero		1


	//   ....[175]....
        /*0be4*/ 	.word	0x00008a60
        /*0be8*/ 	.word	0x00000000
        /*0bec*/ 	.word	0x00000140
        /*0bf0*/ 	.short	0x010a
        /*0bf2*/ 	.byte	0xff
	.zero		1


	//   ....[176]....
        /*0bf4*/ 	.word	0x00008ab0
        /*0bf8*/ 	.word	0x000000b5
        /*0bfc*/ 	.word	0x00000180
        /*0c00*/ 	.short	0x010a
        /*0c02*/ 	.byte	0xff
	.zero		1


	//----- nvinfo : EIATTR_NUM_MBARRIERS
	.align		4
.L_47:
        /*0c04*/ 	.byte	0x03, 0x38
        /*0c06*/ 	.short	0x003d


	//----- nvinfo : EIATTR_EXIT_INSTR_OFFSETS
	.align		4
        /*0c08*/ 	.byte	0x04, 0x1c
        /*0c0a*/ 	.short	(.L_49 - .L_48)


	//   ....[0]....
.L_48:
        /*0c0c*/ 	.word	0x00003300


	//   ....[1]....
        /*0c10*/ 	.word	0x00003800


	//   ....[2]....
        /*0c14*/ 	.word	0x00003860


	//   ....[3]....
        /*0c18*/ 	.word	0x00004b00


	//   ....[4]....
        /*0c1c*/ 	.word	0x00005630


	//   ....[5]....
        /*0c20*/ 	.word	0x00005670


	//   ....[6]....
        /*0c24*/ 	.word	0x00007b30


	//----- nvinfo : EIATTR_MAX_THREADS
	.align		4
.L_49:
        /*0c28*/ 	.byte	0x04, 0x05
        /*0c2a*/ 	.short	(.L_51 - .L_50)
.L_50:
        /*0c2c*/ 	.word	0x00000100
        /*0c30*/ 	.word	0x00000001
        /*0c34*/ 	.word	0x00000001


	//----- nvinfo : EIATTR_CRS_STACK_SIZE
	.align		4
.L_51:
        /*0c38*/ 	.byte	0x04, 0x1e
        /*0c3a*/ 	.short	(.L_53 - .L_52)
.L_52:
        /*0c3c*/ 	.word	0x00000000


	//----- nvinfo : EIATTR_CBANK_PARAM_SIZE
	.align		4
.L_53:
        /*0c40*/ 	.byte	0x03, 0x19
        /*0c42*/ 	.short	0x0800


	//----- nvinfo : EIATTR_PARAM_CBANK
	.align		4
        /*0c44*/ 	.byte	0x04, 0x0a
        /*0c46*/ 	.short	(.L_55 - .L_54)
	.align		4
.L_54:
        /*0c48*/ 	.word	index@(.nv.constant0._ZN7cutlass13device_kernelINS_4gemm6kernel13GemmUniversalIN4cute5tupleIJiiiiEEENS1_10collective13CollectiveMmaINS1_35MainloopSm100TmaUmmaWarpSpecializedILi20ELi2ELi4ENS5_IJNS4_1CILi2EEENSA_ILi1EEESC_EEEEENS5_IJNSA_ILi256EEENSA_ILi64EEESG_EEENS_12float_e4m3_tENS5_IJlSC_lEEESI_SJ_NS4_8TiledMMAINS4_8MMA_AtomIJNS4_10MMA_TraitsINS4_25SM100_MMA_F8F6F4_2x1SM_SSEJSI_SI_fSF_SG_NS4_17integral_constantINS4_4UMMA5MajorELSQ_0EEESR_NSO_INSP_7ScaleInELSS_0EEEST_EEEEEENS4_6LayoutINS5_IJSC_SC_SC_EEENS5_IJNSA_ILi0EEESY_SY_EEEEENS5_IJNS4_10UnderscoreES11_S11_EEEEENS4_18SM100_TMA_2SM_LOADENS4_14ComposedLayoutINS4_7SwizzleILi2ELi4ELi3EEENS4_18smem_ptr_flag_bitsILi8EEENSW_INS5_IJNSA_ILi8EEESG_EEENS5_IJSG_SC_EEEEEEEvNS4_8identityES14_S1E_vS1F_EENS_8epilogue10collective18CollectiveEpilogueINS1H_23Sm100TmaWarpSpecializedILi1ELi1ELi64ELb0ELb0EEEJNS5_IJNSA_ILi128EEESG_SG_EEENS5_IJNSW_IS1M_SC_EENSW_ISG_SC_EEEEESI_SJ_SI_SJ_NS1H_6fusion15FusionCallbacksIS1L_NS1R_17LinearCombinationISI_fSI_fLNS_15FloatRoundStyleE2EEES1N_S1Q_JEEENS4_5SM1004TMEM4LOAD26SM100_TMEM_LOAD_32dp32b64xENS4_13SM90_TMA_LOADES1E_NS4_39AutoVectorizingCopyWithAssumedAlignmentILi128EEENS4_14SM90_TMA_STOREES1E_S23_S23_EEEvvEEEEvNT_6ParamsE)
        /*0c4c*/ 	.short	0x0380
        /*0c4e*/ 	.short	0x0800


	//----- nvinfo : EIATTR_SW_WAR
	.align		4
.L_55:
        /*0c50*/ 	.byte	0x04, 0x36
        /*0c52*/ 	.short	(.L_57 - .L_56)
.L_56:
        /*0c54*/ 	.word	0x00000008
.L_57:


//--------------------- .nv.callgraph             --------------------------
	.section	.nv.callgraph,"",@"SHT_CUDA_CALLGRAPH"
	.align	4
	.sectionentsize	8
	.align		4
        /*0000*/ 	.word	0x00000000
	.align		4
        /*0004*/ 	.word	0xffffffff
	.align		4
        /*0008*/ 	.word	index@(_ZN7cutlass13device_kernelINS_4gemm6kernel13GemmUniversalIN4cute5tupleIJiiiiEEENS1_10collective13CollectiveMmaINS1_35MainloopSm100TmaUmmaWarpSpecializedILi20ELi2ELi4ENS5_IJNS4_1CILi2EEENSA_ILi1EEESC_EEEEENS5_IJNSA_ILi256EEENSA_ILi64EEESG_EEENS_12float_e4m3_tENS5_IJlSC_lEEESI_SJ_NS4_8TiledMMAINS4_8MMA_AtomIJNS4_10MMA_TraitsINS4_25SM100_MMA_F8F6F4_2x1SM_SSEJSI_SI_fSF_SG_NS4_17integral_constantINS4_4UMMA5MajorELSQ_0EEESR_NSO_INSP_7ScaleInELSS_0EEEST_EEEEEENS4_6LayoutINS5_IJSC_SC_SC_EEENS5_IJNSA_ILi0EEESY_SY_EEEEENS5_IJNS4_10UnderscoreES11_S11_EEEEENS4_18SM100_TMA_2SM_LOADENS4_14ComposedLayoutINS4_7SwizzleILi2ELi4ELi3EEENS4_18smem_ptr_flag_bitsILi8EEENSW_INS5_IJNSA_ILi8EEESG_EEENS5_IJSG_SC_EEEEEEEvNS4_8identityES14_S1E_vS1F_EENS_8epilogue10collective18CollectiveEpilogueINS1H_23Sm100TmaWarpSpecializedILi1ELi1ELi64ELb0ELb0EEEJNS5_IJNSA_ILi128EEESG_SG_EEENS5_IJNSW_IS1M_SC_EENSW_ISG_SC_EEEEESI_SJ_SI_SJ_NS1H_6fusion15FusionCallbacksIS1L_NS1R_17LinearCombinationISI_fSI_fLNS_15FloatRoundStyleE2EEES1N_S1Q_JEEENS4_5SM1004TMEM4LOAD26SM100_TMEM_LOAD_32dp32b64xENS4_13SM90_TMA_LOADES1E_NS4_39AutoVectorizingCopyWithAssumedAlignmentILi128EEENS4_14SM90_TMA_STOREES1E_S23_S23_EEEvvEEEEvNT_6ParamsE)
	.align		4
        /*000c*/ 	.word	index@(__assertfail)
	.align		4
        /*0010*/ 	.word	0x00000000
	.align		4
        /*0014*/ 	.word	0xfffffffe
	.align		4
        /*0018*/ 	.word	0x00000000
	.align		4
        /*001c*/ 	.word	0xfffffffd
	.align		4
        /*0020*/ 	.word	0x00000000
	.align		4
        /*0024*/ 	.word	0xfffffffc


//--------------------- .nv.constant4             --------------------------
	.section	.nv.constant4,"a",@progbits
	.align	8
	.align		8
.nv.constant4:
        /*0000*/ 	.dword	__assertfail
	.align		8
        /*0008*/ 	.dword	__unnamed_1
	.align		8
        /*0010*/ 	.dword	__unnamed_2
	.align		8
        /*0018*/ 	.dword	_ZN40_INTERNAL_b715b8ed_4_k_cu_9170174c_168344cuda3std3__45__cpo5beginE
	.align		8
        /*0020*/ 	.dword	_ZN40_INTERNAL_b715b8ed_4_k_cu_9170174c_168344cuda3std3__45__cpo3endE
	.align		8
        /*0028*/ 	.dword	_ZN40_INTERNAL_b715b8ed_4_k_cu_9170174c_168344cuda3std3__45__cpo6cbeginE
	.align		8
        /*0030*/ 	.dword	_ZN40_INTERNAL_b715b8ed_4_k_cu_9170174c_168344cuda3std3__45__cpo4cendE
	.align		8
        /*0038*/ 	.dword	_ZN40_INTERNAL_b715b8ed_4_k_cu_9170174c_168344cuda3std3__442_GLOBAL__N__b715b8ed_4_k_cu_9170174c_168346ignoreE
	.align		8
        /*0040*/ 	.dword	_ZN40_INTERNAL_b715b8ed_4_k_cu_9170174c_168344cuda3std3__419piecewise_constructE
	.align		8
        /*0048*/ 	.dword	_ZN40_INTERNAL_b715b8ed_4_k_cu_9170174c_168344cuda3std3__48in_placeE
	.align		8
        /*0050*/ 	.dword	_ZN40_INTERNAL_b715b8ed_4_k_cu_9170174c_168344cuda3std6ranges3__45__cpo4swapE
	.align		8
        /*0058*/ 	.dword	_ZN40_INTERNAL_b715b8ed_4_k_cu_9170174c_168344cuda3std6ranges3__45__cpo9iter_moveE
	.align		8
        /*0060*/ 	.dword	_ZN40_INTERNAL_b715b8ed_4_k_cu_9170174c_168344cute7productE
	.align		8
        /*0068*/ 	.dword	_ZN40_INTERNAL_b715b8ed_4_k_cu_9170174c_168344cute1_E
	.align		8
        /*0070*/ 	.dword	$str$25
	.align		8
        /*0078*/ 	.dword	$str$26
	.align		8
        /*0080*/ 	.dword	$str$27
	.align		8
        /*0088*/ 	.dword	$str$28


//--------------------- .text._ZN7cutlass13device_kernelINS_4gemm6kernel13GemmUniversalIN4cute5tupleIJiiiiEEENS1_10collective13CollectiveMmaINS1_35MainloopSm100TmaUmmaWarpSpecializedILi20ELi2ELi4ENS5_IJNS4_1CILi2EEENSA_ILi1EEESC_EEEEENS5_IJNSA_ILi256EEENSA_ILi64EEESG_EEENS_12float_e4m3_tENS5_IJlSC_lEEESI_SJ_NS4_8TiledMMAINS4_8MMA_AtomIJNS4_10MMA_TraitsINS4_25SM100_MMA_F8F6F4_2x1SM_SSEJSI_SI_fSF_SG_NS4_17integral_constantINS4_4UMMA5MajorELSQ_0EEESR_NSO_INSP_7ScaleInELSS_0EEEST_EEEEEENS4_6LayoutINS5_IJSC_SC_SC_EEENS5_IJNSA_ILi0EEESY_SY_EEEEENS5_IJNS4_10UnderscoreES11_S11_EEEEENS4_18SM100_TMA_2SM_LOADENS4_14ComposedLayoutINS4_7SwizzleILi2ELi4ELi3EEENS4_18smem_ptr_flag_bitsILi8EEENSW_INS5_IJNSA_ILi8EEESG_EEENS5_IJSG_SC_EEEEEEEvNS4_8identityES14_S1E_vS1F_EENS_8epilogue10collective18CollectiveEpilogueINS1H_23Sm100TmaWarpSpecializedILi1ELi1ELi64ELb0ELb0EEEJNS5_IJNSA_ILi128EEESG_SG_EEENS5_IJNSW_IS1M_SC_EENSW_ISG_SC_EEEEESI_SJ_SI_SJ_NS1H_6fusion15FusionCallbacksIS1L_NS1R_17LinearCombinationISI_fSI_fLNS_15FloatRoundStyleE2EEES1N_S1Q_JEEENS4_5SM1004TMEM4LOAD26SM100_TMEM_LOAD_32dp32b64xENS4_13SM90_TMA_LOADES1E_NS4_39AutoVectorizingCopyWithAssumedAlignmentILi128EEENS4_14SM90_TMA_STOREES1E_S23_S23_EEEvvEEEEvNT_6ParamsE --------------------------
	.section	.text._ZN7cutlass13device_kernelINS_4gemm6kernel13GemmUniversalIN4cute5tupleIJiiiiEEENS1_10collective13CollectiveMmaINS1_35MainloopSm100TmaUmmaWarpSpecializedILi20ELi2ELi4ENS5_IJNS4_1CILi2EEENSA_ILi1EEESC_EEEEENS5_IJNSA_ILi256EEENSA_ILi64EEESG_EEENS_12float_e4m3_tENS5_IJlSC_lEEESI_SJ_NS4_8TiledMMAINS4_8MMA_AtomIJNS4_10MMA_TraitsINS4_25SM100_MMA_F8F6F4_2x1SM_SSEJSI_SI_fSF_SG_NS4_17integral_constantINS4_4UMMA5MajorELSQ_0EEESR_NSO_INSP_7ScaleInELSS_0EEEST_EEEEEENS4_6LayoutINS5_IJSC_SC_SC_EEENS5_IJNSA_ILi0EEESY_SY_EEEEENS5_IJNS4_10UnderscoreES11_S11_EEEEENS4_18SM100_TMA_2SM_LOADENS4_14ComposedLayoutINS4_7SwizzleILi2ELi4ELi3EEENS4_18smem_ptr_flag_bitsILi8EEENSW_INS5_IJNSA_ILi8EEESG_EEENS5_IJSG_SC_EEEEEEEvNS4_8identityES14_S1E_vS1F_EENS_8epilogue10collective18CollectiveEpilogueINS1H_23Sm100TmaWarpSpecializedILi1ELi1ELi64ELb0ELb0EEEJNS5_IJNSA_ILi128EEESG_SG_EEENS5_IJNSW_IS1M_SC_EENSW_ISG_SC_EEEEESI_SJ_SI_SJ_NS1H_6fusion15FusionCallbacksIS1L_NS1R_17LinearCombinationISI_fSI_fLNS_15FloatRoundStyleE2EEES1N_S1Q_JEEENS4_5SM1004TMEM4LOAD26SM100_TMEM_LOAD_32dp32b64xENS4_13SM90_TMA_LOADES1E_NS4_39AutoVectorizingCopyWithAssumedAlignmentILi128EEENS4_14SM90_TMA_STOREES1E_S23_S23_EEEvvEEEEvNT_6ParamsE,"ax",@progbits
	.align	128
.text._ZN7cutlass13device_kernelINS_4gemm6kernel13GemmUniversalIN4cute5tupleIJiiiiEEENS1_10collective13CollectiveMmaINS1_35MainloopSm100TmaUmmaWarpSpecializedILi20ELi2ELi4ENS5_IJNS4_1CILi2EEENSA_ILi1EEESC_EEEEENS5_IJNSA_ILi256EEENSA_ILi64EEESG_EEENS_12float_e4m3_tENS5_IJlSC_lEEESI_SJ_NS4_8TiledMMAINS4_8MMA_AtomIJNS4_10MMA_TraitsINS4_25SM100_MMA_F8F6F4_2x1SM_SSEJSI_SI_fSF_SG_NS4_17integral_constantINS4_4UMMA5MajorELSQ_0EEESR_NSO_INSP_7ScaleInELSS_0EEEST_EEEEEENS4_6LayoutINS5_IJSC_SC_SC_EEENS5_IJNSA_ILi0EEESY_SY_EEEEENS5_IJNS4_10UnderscoreES11_S11_EEEEENS4_18SM100_TMA_2SM_LOADENS4_14ComposedLayoutINS4_7SwizzleILi2ELi4ELi3EEENS4_18smem_ptr_flag_bitsILi8EEENSW_INS5_IJNSA_ILi8EEESG_EEENS5_IJSG_SC_EEEEEEEvNS4_8identityES14_S1E_vS1F_EENS_8epilogue10collective18CollectiveEpilogueINS1H_23Sm100TmaWarpSpecializedILi1ELi1ELi64ELb0ELb0EEEJNS5_IJNSA_ILi128EEESG_SG_EEENS5_IJNSW_IS1M_SC_EENSW_ISG_SC_EEEEESI_SJ_SI_SJ_NS1H_6fusion15FusionCallbacksIS1L_NS1R_17LinearCombinationISI_fSI_fLNS_15FloatRoundStyleE2EEES1N_S1Q_JEEENS4_5SM1004TMEM4LOAD26SM100_TMEM_LOAD_32dp32b64xENS4_13SM90_TMA_LOADES1E_NS4_39AutoVectorizingCopyWithAssumedAlignmentILi128EEENS4_14SM90_TMA_STOREES1E_S23_S23_EEEvvEEEEvNT_6ParamsE:
        .type           _ZN7cutlass13device_kernelINS_4gemm6kernel13GemmUniversalIN4cute5tupleIJiiiiEEENS1_10collective13CollectiveMmaINS1_35MainloopSm100TmaUmmaWarpSpecializedILi20ELi2ELi4ENS5_IJNS4_1CILi2EEENSA_ILi1EEESC_EEEEENS5_IJNSA_ILi256EEENSA_ILi64EEESG_EEENS_12float_e4m3_tENS5_IJlSC_lEEESI_SJ_NS4_8TiledMMAINS4_8MMA_AtomIJNS4_10MMA_TraitsINS4_25SM100_MMA_F8F6F4_2x1SM_SSEJSI_SI_fSF_SG_NS4_17integral_constantINS4_4UMMA5MajorELSQ_0EEESR_NSO_INSP_7ScaleInELSS_0EEEST_EEEEEENS4_6LayoutINS5_IJSC_SC_SC_EEENS5_IJNSA_ILi0EEESY_SY_EEEEENS5_IJNS4_10UnderscoreES11_S11_EEEEENS4_18SM100_TMA_2SM_LOADENS4_14ComposedLayoutINS4_7SwizzleILi2ELi4ELi3EEENS4_18smem_ptr_flag_bitsILi8EEENSW_INS5_IJNSA_ILi8EEESG_EEENS5_IJSG_SC_EEEEEEEvNS4_8identityES14_S1E_vS1F_EENS_8epilogue10collective18CollectiveEpilogueINS1H_23Sm100TmaWarpSpecializedILi1ELi1ELi64ELb0ELb0EEEJNS5_IJNSA_ILi128EEESG_SG_EEENS5_IJNSW_IS1M_SC_EENSW_ISG_SC_EEEEESI_SJ_SI_SJ_NS1H_6fusion15FusionCallbacksIS1L_NS1R_17LinearCombinationISI_fSI_fLNS_15FloatRoundStyleE2EEES1N_S1Q_JEEENS4_5SM1004TMEM4LOAD26SM100_TMEM_LOAD_32dp32b64xENS4_13SM90_TMA_LOADES1E_NS4_39AutoVectorizingCopyWithAssumedAlignmentILi128EEENS4_14SM90_TMA_STOREES1E_S23_S23_EEEvvEEEEvNT_6ParamsE,@function
        .size           _ZN7cutlass13device_kernelINS_4gemm6kernel13GemmUniversalIN4cute5tupleIJiiiiEEENS1_10collective13CollectiveMmaINS1_35MainloopSm100TmaUmmaWarpSpecializedILi20ELi2ELi4ENS5_IJNS4_1CILi2EEENSA_ILi1EEESC_EEEEENS5_IJNSA_ILi256EEENSA_ILi64EEESG_EEENS_12float_e4m3_tENS5_IJlSC_lEEESI_SJ_NS4_8TiledMMAINS4_8MMA_AtomIJNS4_10MMA_TraitsINS4_25SM100_MMA_F8F6F4_2x1SM_SSEJSI_SI_fSF_SG_NS4_17integral_constantINS4_4UMMA5MajorELSQ_0EEESR_NSO_INSP_7ScaleInELSS_0EEEST_EEEEEENS4_6LayoutINS5_IJSC_SC_SC_EEENS5_IJNSA_ILi0EEESY_SY_EEEEENS5_IJNS4_10UnderscoreES11_S11_EEEEENS4_18SM100_TMA_2SM_LOADENS4_14ComposedLayoutINS4_7SwizzleILi2ELi4ELi3EEENS4_18smem_ptr_flag_bitsILi8EEENSW_INS5_IJNSA_ILi8EEESG_EEENS5_IJSG_SC_EEEEEEEvNS4_8identityES14_S1E_vS1F_EENS_8epilogue10collective18CollectiveEpilogueINS1H_23Sm100TmaWarpSpecializedILi1ELi1ELi64ELb0ELb0EEEJNS5_IJNSA_ILi128EEESG_SG_EEENS5_IJNSW_IS1M_SC_EENSW_ISG_SC_EEEEESI_SJ_SI_SJ_NS1H_6fusion15FusionCallbacksIS1L_NS1R_17LinearCombinationISI_fSI_fLNS_15FloatRoundStyleE2EEES1N_S1Q_JEEENS4_5SM1004TMEM4LOAD26SM100_TMEM_LOAD_32dp32b64xENS4_13SM90_TMA_LOADES1E_NS4_39AutoVectorizingCopyWithAssumedAlignmentILi128EEENS4_14SM90_TMA_STOREES1E_S23_S23_EEEvvEEEEvNT_6ParamsE,(.L_x_198 - _ZN7cutlass13device_kernelINS_4gemm6kernel13GemmUniversalIN4cute5tupleIJiiiiEEENS1_10collective13CollectiveMmaINS1_35MainloopSm100TmaUmmaWarpSpecializedILi20ELi2ELi4ENS5_IJNS4_1CILi2EEENSA_ILi1EEESC_EEEEENS5_IJNSA_ILi256EEENSA_ILi64EEESG_EEENS_12float_e4m3_tENS5_IJlSC_lEEESI_SJ_NS4_8TiledMMAINS4_8MMA_AtomIJNS4_10MMA_TraitsINS4_25SM100_MMA_F8F6F4_2x1SM_SSEJSI_SI_fSF_SG_NS4_17integral_constantINS4_4UMMA5MajorELSQ_0EEESR_NSO_INSP_7ScaleInELSS_0EEEST_EEEEEENS4_6LayoutINS5_IJSC_SC_SC_EEENS5_IJNSA_ILi0EEESY_SY_EEEEENS5_IJNS4_10UnderscoreES11_S11_EEEEENS4_18SM100_TMA_2SM_LOADENS4_14ComposedLayoutINS4_7SwizzleILi2ELi4ELi3EEENS4_18smem_ptr_flag_bitsILi8EEENSW_INS5_IJNSA_ILi8EEESG_EEENS5_IJSG_SC_EEEEEEEvNS4_8identityES14_S1E_vS1F_EENS_8epilogue10collective18CollectiveEpilogueINS1H_23Sm100TmaWarpSpecializedILi1ELi1ELi64ELb0ELb0EEEJNS5_IJNSA_ILi128EEESG_SG_EEENS5_IJNSW_IS1M_SC_EENSW_ISG_SC_EEEEESI_SJ_SI_SJ_NS1H_6fusion15FusionCallbacksIS1L_NS1R_17LinearCombinationISI_fSI_fLNS_15FloatRoundStyleE2EEES1N_S1Q_JEEENS4_5SM1004TMEM4LOAD26SM100_TMEM_LOAD_32dp32b64xENS4_13SM90_TMA_LOADES1E_NS4_39AutoVectorizingCopyWithAssumedAlignmentILi128EEENS4_14SM90_TMA_STOREES1E_S23_S23_EEEvvEEEEvNT_6ParamsE)
        .other          _ZN7cutlass13device_kernelINS_4gemm6kernel13GemmUniversalIN4cute5tupleIJiiiiEEENS1_10collective13CollectiveMmaINS1_35MainloopSm100TmaUmmaWarpSpecializedILi20ELi2ELi4ENS5_IJNS4_1CILi2EEENSA_ILi1EEESC_EEEEENS5_IJNSA_ILi256EEENSA_ILi64EEESG_EEENS_12float_e4m3_tENS5_IJlSC_lEEESI_SJ_NS4_8TiledMMAINS4_8MMA_AtomIJNS4_10MMA_TraitsINS4_25SM100_MMA_F8F6F4_2x1SM_SSEJSI_SI_fSF_SG_NS4_17integral_constantINS4_4UMMA5MajorELSQ_0EEESR_NSO_INSP_7ScaleInELSS_0EEEST_EEEEEENS4_6LayoutINS5_IJSC_SC_SC_EEENS5_IJNSA_ILi0EEESY_SY_EEEEENS5_IJNS4_10UnderscoreES11_S11_EEEEENS4_18SM100_TMA_2SM_LOADENS4_14ComposedLayoutINS4_7SwizzleILi2ELi4ELi3EEENS4_18smem_ptr_flag_bitsILi8EEENSW_INS5_IJNSA_ILi8EEESG_EEENS5_IJSG_SC_EEEEEEEvNS4_8identityES14_S1E_vS1F_EENS_8epilogue10collective18CollectiveEpilogueINS1H_23Sm100TmaWarpSpecializedILi1ELi1ELi64ELb0ELb0EEEJNS5_IJNSA_ILi128EEESG_SG_EEENS5_IJNSW_IS1M_SC_EENSW_ISG_SC_EEEEESI_SJ_SI_SJ_NS1H_6fusion15FusionCallbacksIS1L_NS1R_17LinearCombinationISI_fSI_fLNS_15FloatRoundStyleE2EEES1N_S1Q_JEEENS4_5SM1004TMEM4LOAD26SM100_TMEM_LOAD_32dp32b64xENS4_13SM90_TMA_LOADES1E_NS4_39AutoVectorizingCopyWithAssumedAlignmentILi128EEENS4_14SM90_TMA_STOREES1E_S23_S23_EEEvvEEEEvNT_6ParamsE,@"STO_CUDA_ENTRY STV_DEFAULT"
_ZN7cutlass13device_kernelINS_4gemm6kernel13GemmUniversalIN4cute5tupleIJiiiiEEENS1_10collective13CollectiveMmaINS1_35MainloopSm100TmaUmmaWarpSpecializedILi20ELi2ELi4ENS5_IJNS4_1CILi2EEENSA_ILi1EEESC_EEEEENS5_IJNSA_ILi256EEENSA_ILi64EEESG_EEENS_12float_e4m3_tENS5_IJlSC_lEEESI_SJ_NS4_8TiledMMAINS4_8MMA_AtomIJNS4_10MMA_TraitsINS4_25SM100_MMA_F8F6F4_2x1SM_SSEJSI_SI_fSF_SG_NS4_17integral_constantINS4_4UMMA5MajorELSQ_0EEESR_NSO_INSP_7ScaleInELSS_0EEEST_EEEEEENS4_6LayoutINS5_IJSC_SC_SC_EEENS5_IJNSA_ILi0EEESY_SY_EEEEENS5_IJNS4_10UnderscoreES11_S11_EEEEENS4_18SM100_TMA_2SM_LOADENS4_14ComposedLayoutINS4_7SwizzleILi2ELi4ELi3EEENS4_18smem_ptr_flag_bitsILi8EEENSW_INS5_IJNSA_ILi8EEESG_EEENS5_IJSG_SC_EEEEEEEvNS4_8identityES14_S1E_vS1F_EENS_8epilogue10collective18CollectiveEpilogueINS1H_23Sm100TmaWarpSpecializedILi1ELi1ELi64ELb0ELb0EEEJNS5_IJNSA_ILi128EEESG_SG_EEENS5_IJNSW_IS1M_SC_EENSW_ISG_SC_EEEEESI_SJ_SI_SJ_NS1H_6fusion15FusionCallbacksIS1L_NS1R_17LinearCombinationISI_fSI_fLNS_15FloatRoundStyleE2EEES1N_S1Q_JEEENS4_5SM1004TMEM4LOAD26SM100_TMEM_LOAD_32dp32b64xENS4_13SM90_TMA_LOADES1E_NS4_39AutoVectorizingCopyWithAssumedAlignmentILi128EEENS4_14SM90_TMA_STOREES1E_S23_S23_EEEvvEEEEvNT_6ParamsE:
[----:B------:R-:W1:Y:S01]  /*0000*/  LDC R1, c[0x0][0x37c] ;  /* 0x0000df00ff017b82 */ /* 0x000e620000000800 */
[----:B------:R-:W2:Y:S01]  /*0010*/  S2R R166, SR_TID.X ;  /* 0x0000000000a67919 */ /* 0x000ea20000002100 */
[----:B------:R-:W3:Y:S06]  /*0020*/  LDCU.64 UR6, c[0x0][0x890] ;  /* 0x00011200ff0677ac */ /* 0x000eec0008000a00 */
[----:B------:R-:W4:Y:S01]  /*0030*/  S2UR UR37, SR_CgaCtaId ;  /* 0x00000000002579c3 */ /* 0x000f220000008800 */
[----:B------:R-:W-:Y:S02]  /*0040*/  PRMT R165, RZ, 0x7610, R165 ;  /* 0x00007610ffa57816 */ /* 0x000fe400000000a5 */
[----:B------:R-:W-:Y:S01]  /*0050*/  ELECT P1, URZ, PT ;  /* 0x0000000000ff782f */ /* 0x000fe20003820000 */
[----:B------:R-:W1:Y:S01]  /*0060*/  LDCU.64 UR40, c[0x0][0x358] ;  /* 0x00006b00ff2877ac */ /* 0x000e620008000a00 */
[----:B---3--:R-:W-:-:S04]  /*0070*/  UISETP.NE.U32.AND UP0, UPT, UR6, URZ, UPT ;  /* 0x000000ff0600728c */ /* 0x008fc8000bf05070 */
[----:B------:R-:W-:Y:S02]  /*0080*/  UISETP.NE.AND.EX UP0, UPT, UR7, URZ, UPT, UP0 ;  /* 0x000000ff0700728c */ /* 0x000fe4000bf05300 */
[----:B----4-:R-:W-:Y:S02]  /*0090*/  ULOP3.LUT UR5, UR37, 0x1, URZ, 0xc0, !UPT ;  /* 0x0000000125057892 */ /* 0x010fe4000f8ec0ff */
[----:B------:R-:W-:Y:S01]  /*00a0*/  ULOP3.LUT UR4, UR37, 0x1, URZ, 0x3c, !UPT ;  /* 0x0000000125047892 */ /* 0x000fe2000f8e3cff */
[----:B--2---:R-:W-:-:S05]  /*00b0*/  SHF.R.U32.HI R169, RZ, 0x5, R166 ;  /* 0x00000005ffa97819 */ /* 0x004fca00000116a6 */
[----:B------:R-:W2:Y:S02]  /*00c0*/  SHFL.IDX PT, R0, R169, RZ, 0x1f ;  /* 0x00001fffa9007589 */ /* 0x000ea400000e0000 */
[----:B--2---:R-:W-:Y:S01]  /*00d0*/  R2UR UR10, R0 ;  /* 0x00000000000a72ca */ /* 0x004fe200000e0000 */
[----:B-1----:R-:W-:-:S14]  /*00e0*/  BRA.U UP0, `(.L_x_0) ;  /* 0x00000001002c7547 */ /* 0x002fdc000b800000 */
[----:B------:R-:W1:Y:S02]  /*00f0*/  LDCU.64 UR8, c[0x0][0x888] ;  /* 0x00011100ff0877ac */ /* 0x000e640008000a00 */
[----:B-1----:R-:W-:-:S04]  /*0100*/  UISETP.NE.U32.AND UP0, UPT, UR8, URZ, UPT ;  /* 0x000000ff0800728c */ /* 0x002fc8000bf05070 */
[----:B------:R-:W-:-:S09]  /*0110*/  UISETP.NE.AND.EX UP0, UPT, UR9, URZ, UPT, UP0 ;  /* 0x000000ff0900728c */ /* 0x000fd2000bf05300 */
[----:B------:R-:W-:Y:S05]  /*0120*/  BRA.U !UP0, `(.L_x_1) ;  /* 0x0000000108107547 */ /* 0x000fea000b800000 */
[----:B------:R-:W1:Y:S02]  /*0130*/  LDC.64 R2, c[0x0][0x888] ;  /* 0x00022200ff027b82 */ /* 0x000e640000000a00 */
[----:B-1----:R1:W5:Y:S01]  /*0140*/  LDG.E R81, desc[UR40][R2.64] ;  /* 0x0000002802517981 */ /* 0x002362000c1e1900 */
[----:B------:R-:W-:Y:S01]  /*0150*/  HFMA2 R165, -RZ, RZ, 0, 5.9604644775390625e-08 ;  /* 0x00000001ffa57431 */ /* 0x000fe200000001ff */
[----:B------:R-:W-:Y:S05]  /*0160*/  BRA `(.L_x_0) ;  /* 0x00000000000c7947 */ /* 0x000fea0003800000 */
.L_x_1:
[----:B------:R-:W1:Y:S01]  /*0170*/  LDCU UR8, c[0x0][0x880] ;  /* 0x00011000ff0877ac */ /* 0x000e620008000800 */
[----:B------:R-:W-:Y:S01]  /*0180*/  HFMA2 R165, -RZ, RZ, 0, 5.9604644775390625e-08 ;  /* 0x00000001ffa57431 */ /* 0x000fe200000001ff */
[----:B-1----:R-:W-:-:S07]  /*0190*/  MOV R81, UR8 ;  /* 0x0000000800517c02 */ /* 0x002fce0008000f00 */
.L_x_0:
[----:B------:R-:W2:Y:S02]  /*01a0*/  LDCU.64 UR8, c[0x0][0x8b0] ;  /* 0x00011600ff0877ac */ /* 0x000ea40008000a00 */
[----:B--2---:R-:W-:-:S04]  /*01b0*/  UISETP.NE.U32.AND UP0, UPT, UR8, URZ, UPT ;  /* 0x000000ff0800728c */ /* 0x004fc8000bf05070 */
[----:B------:R-:W-:-:S09]  /*01c0*/  UISETP.NE.AND.EX UP0, UPT, UR9, URZ, UPT, UP0 ;  /* 0x000000ff0900728c */ /* 0x000fd2000bf05300 */
[----:B------:R-:W-:Y:S05]  /*01d0*/  BRA.U UP0, `(.L_x_2) ;  /* 0x0000000100247547 */ /* 0x000fea000b800000 */
[----:B------:R-:W2:Y:S02]  /*01e0*/  LDCU.64 UR8, c[0x0][0x8a8] ;  /* 0x00011500ff0877ac */ /* 0x000ea40008000a00 */
[----:B--2---:R-:W-:-:S04]  /*01f0*/  UISETP.NE.U32.AND UP0, UPT, UR8, URZ, UPT ;  /* 0x000000ff0800728c */ /* 0x004fc8000bf05070 */
[----:B------:R-:W-:-:S09]  /*0200*/  UISETP.NE.AND.EX UP0, UPT, UR9, URZ, UPT, UP0 ;  /* 0x000000ff0900728c */ /* 0x000fd2000bf05300 */
[----:B------:R-:W-:Y:S05]  /*0210*/  BRA.U !UP0, `(.L_x_3) ;  /* 0x00000001080c7547 */ /* 0x000fea000b800000 */
[----:B------:R-:W2:Y:S02]  /*0220*/  LDC.64 R78, c[0x0][0x8a8] ;  /* 0x00022a00ff4e7b82 */ /* 0x000ea40000000a00 */
[----:B--2---:R2:W5:Y:S01]  /*0230*/  LDG.E R78, desc[UR40][R78.64] ;  /* 0x000000284e4e7981 */ /* 0x004562000c1e1900 */
[----:B------:R-:W-:Y:S05]  /*0240*/  BRA `(.L_x_2) ;  /* 0x0000000000087947 */ /* 0x000fea0003800000 */
.L_x_3:
[----:B------:R-:W2:Y:S02]  /*0250*/  LDCU UR8, c[0x0][0x8a0] ;  /* 0x00011400ff0877ac */ /* 0x000ea40008000800 */
[----:B--2---:R-:W-:Y:S02]  /*0260*/  MOV R78, UR8 ;  /* 0x00000008004e7c02 */ /* 0x004fe40008000f00 */
.L_x_2:
[----:B------:R-:W-:Y:S01]  /*0270*/  IMAD.U32 R0, RZ, RZ, UR10 ;  /* 0x0000000aff007e24 */ /* 0x000fe2000f8e00ff */
[----:B------:R-:W-:Y:S04]  /*0280*/  BSSY.RECONVERGENT B0, `(.L_x_4) ;  /* 0x000000c000007945 */ /* 0x000fe80003800200 */
[C---:B------:R-:W-:Y:S02]  /*0290*/  ISETP.NE.OR P2, PT, R0.reuse, 0x1, !P1 ;  /* 0x000000010000780c */ /* 0x040fe40004f45670 */
[----:B------:R-:W-:-:S11]  /*02a0*/  ISETP.NE.OR P0, PT, R0, 0x3, !P1 ;  /* 0x000000030000780c */ /* 0x000fd60004f05670 */
[----:B------:R-:W-:Y:S05]  /*02b0*/  @P2 BRA `(.L_x_5) ;  /* 0x0000000000202947 */ /* 0x000fea0003800000 */
[----:B------:R-:W3:Y:S02]  /*02c0*/  LDCU.64 UR8, c[0x0][0x348] ;  /* 0x00006900ff0877ac */ /* 0x000ee40008000a00 */
[----:B---3--:R-:W-:Y:S02]  /*02d0*/  UIADD3 UR12, UP1, UPT, UR8, 0x80, URZ ;  /* 0x00000080080c7890 */ /* 0x008fe4000ff3e0ff */
[----:B------:R-:W-:Y:S02]  /*02e0*/  UIADD3 UR8, UP0, UPT, UR8, 0x180, URZ ;  /* 0x0000018008087890 */ /* 0x000fe4000ff1e0ff */
[----:B------:R-:W-:Y:S02]  /*02f0*/  UIADD3.X UR13, UPT, UPT, URZ, UR9, URZ, UP1, !UPT ;  /* 0x00000009ff0d7290 */ /* 0x000fe40008ffe4ff */
[----:B------:R-:W-:-:S07]  /*0300*/  UIADD3.X UR9, UPT, UPT, URZ, UR9, URZ, UP0, !UPT ;  /* 0x00000009ff097290 */ /* 0x000fce00087fe4ff */
[----:B------:R3:W-:Y:S02]  /*0310*/  UTMACCTL.PF [UR12] ;  /* 0x000000000c0079b9 */ /* 0x0007e40008040000 */
[----:B------:R3:W-:Y:S02]  /*0320*/  UTMACCTL.PF [UR8] ;  /* 0x00000000080079b9 */ /* 0x0007e40008040000 */
[----:B---3--:R-:W-:Y:S01]  /*0330*/  NOP ;  /* 0x0000000000007918 */ /* 0x008fe20000000000 */
.L_x_5:
[----:B------:R-:W-:Y:S05]  /*0340*/  BSYNC.RECONVERGENT B0 ;  /* 0x0000000000007941 */ /* 0x000fea0003800200 */
.L_x_4:
[----:B------:R-:W-:Y:S04]  /*0350*/  BSSY.RECONVERGENT B0, `(.L_x_6) ;  /* 0x000000a000007945 */ /* 0x000fe80003800200 */
        /* <DEDUP_REMOVED lines=9> */
.L_x_7:
[----:B------:R-:W-:Y:S05]  /*03f0*/  BSYNC.RECONVERGENT B0 ;  /* 0x0000000000007941 */ /* 0x000fea0003800200 */
.L_x_6:
[----:B------:R-:W3:Y:S01]  /*0400*/  LDCU.64 UR8, c[0x0][0x888] ;  /* 0x00011100ff0877ac */ /* 0x000ee20008000a00 */
[----:B------:R-:W-:Y:S02]  /*0410*/  UISETP.EQ.U32.AND UP1, UPT, UR6, URZ, UPT ;  /* 0x000000ff0600728c */ /* 0x000fe4000bf22070 */
[----:B------:R-:W-:Y:S02]  /*0420*/  UPLOP3.LUT UP5, UPT, UPT, UPT, UPT, 0x80, 0x8 ;  /* 0x000000000008789c */ /* 0x000fe40003faf070 */
[----:B---3--:R-:W-:-:S04]  /*0430*/  UISETP.NE.U32.AND UP0, UPT, UR8, URZ, UPT ;  /* 0x000000ff0800728c */ /* 0x008fc8000bf05070 */
[----:B------:R-:W-:-:S04]  /*0440*/  UISETP.NE.AND.EX UP0, UPT, UR9, URZ, UPT, UP0 ;  /* 0x000000ff0900728c */ /* 0x000fc8000bf05300 */
[----:B------:R-:W-:-:S04]  /*0450*/  UISETP.EQ.OR.EX UP2, UPT, UR7, URZ, !UP0, UP1 ;  /* 0x000000ff0700728c */ /* 0x000fc8000c742710 */
[----:B------:R-:W-:-:S05]  /*0460*/  UP2UR UR44, UPR, URZ, 0x4 ;  /* 0x00000004ff2c7883 */ /* 0x000fca0008000000 */
[----:B------:R-:W-:Y:S07]  /*0470*/  BRA.U !UP2, `(.L_x_8) ;  /* 0x000000010a207547 */ /* 0x000fee000b800000 */
[----:B------:R-:W-:Y:S01]  /*0480*/  UISETP.NE.U32.AND UP2, UPT, UR6, URZ, UPT ;  /* 0x000000ff0600728c */ /* 0x000fe2000bf45070 */
[----:B-----5:R-:W-:Y:S01]  /*0490*/  FSETP.NEU.AND P0, PT, R81, RZ, PT ;  /* 0x000000ff5100720b */ /* 0x020fe20003f0d000 */
[----:B------:R-:W-:Y:S02]  /*04a0*/  USEL UR6, URZ, 0xffffffff, UP0 ;  /* 0xffffffffff067887 */ /* 0x000fe40008000000 */
[----:B------:R-:W-:-:S10]  /*04b0*/  UISETP.NE.AND.EX UP2, UPT, UR7, URZ, UPT, UP2 ;  /* 0x000000ff0700728c */ /* 0x000fd4000bf45320 */
[----:B------:R-:W-:Y:S01]  /*04c0*/  VOTEU.ANY UP1, P0 ;  /* 0x0000000000ff7886 */ /* 0x000fe20000020100 */
[----:B------:R-:W-:-:S04]  /*04d0*/  @!UP2 USEL UR6, URZ, 0xffffffff, UP1 ;  /* 0xffffffffff06a887 */ /* 0x000fc80008800000 */
[----:B------:R-:W-:-:S04]  /*04e0*/  ULOP3.LUT UR6, UR6, 0x1, URZ, 0xc0, !UPT ;  /* 0x0000000106067892 */ /* 0x000fc8000f8ec0ff */
[----:B------:R-:W-:-:S11]  /*04f0*/  UISETP.NE.U32.AND UP5, UPT, UR6, 0x1, UPT ;  /* 0x000000010600788c */ /* 0x000fd6000bfa5070 */
.L_x_8:
[----:B------:R-:W3:Y:S01]  /*0500*/  SHFL.IDX PT, R0, R169, RZ, 0x1f ;  /* 0x00001fffa9007589 */ /* 0x000ee200000e0000 */
[----:B------:R-:W-:-:S04]  /*0510*/  UISETP.NE.AND UP1, UPT, UR10, 0x2, UPT ;  /* 0x000000020a00788c */ /* 0x000fc8000bf25270 */
[----:B------:R-:W-:Y:S02]  /*0520*/  UISETP.EQ.AND UP2, UPT, UR5, URZ, !UP1 ;  /* 0x000000ff0500728c */ /* 0x000fe4000cf42270 */
[----:B------:R-:W-:-:S04]  /*0530*/  USEL UR7, URZ, 0x1, UP1 ;  /* 0x00000001ff077887 */ /* 0x000fc80008800000 */
[----:B------:R-:W-:Y:S02]  /*0540*/  PLOP3.LUT P5, PT, P1, PT, UP2, 0x80, 0x8 ;  /* 0x000000000008781c */ /* 0x000fe40000faf028 */
[----:B---3--:R-:W-:-:S13]  /*0550*/  ISETP.NE.AND P0, PT, R0, RZ, PT ;  /* 0x000000ff0000720c */ /* 0x008fda0003f05270 */
[----:B------:R-:W-:Y:S05]  /*0560*/  @P0 BRA `(.L_x_9) ;  /* 0x0000000000d00947 */ /* 0x000fea0003800000 */
[----:B------:R-:W-:Y:S01]  /*0570*/  ELECT P0, URZ, PT ;  /* 0x0000000000ff782f */ /* 0x000fe20003800000 */
[----:B------:R-:W-:-:S12]  /*0580*/  BSSY.RECONVERGENT B0, `(.L_x_9) ;  /* 0x0000032000007945 */ /* 0x000fd80003800200 */
[----:B------:R-:W-:Y:S05]  /*0590*/  @!P0 BRA `(.L_x_10) ;  /* 0x0000000000c08947 */ /* 0x000fea0003800000 */
[----:B------:R-:W-:Y:S01]  /*05a0*/  UMOV UR8, 0x400 ;  /* 0x0000040000087882 */ /* 0x000fe20000000000 */
[----:B------:R-:W-:Y:S01]  /*05b0*/  UMOV UR6, 0x1 ;  /* 0x0000000100067882 */ /* 0x000fe20000000000 */
[----:B------:R-:W-:Y:S02]  /*05c0*/  ULEA UR8, UR37, UR8, 0x18 ;  /* 0x0000000825087291 */ /* 0x000fe4000f8ec0ff */
[----:B------:R-:W-:-:S04]  /*05d0*/  UIADD3 UR12, UPT, UPT, -UR6, 0x100000, URZ ;  /* 0x00100000060c7890 */ /* 0x000fc8000fffe1ff */
[----:B------:R-:W-:Y:S02]  /*05e0*/  USHF.L.U32 UR13, UR12, 0xb, URZ ;  /* 0x0000000b0c0d7899 */ /* 0x000fe400080006ff */
[----:B------:R-:W-:Y:S01]  /*05f0*/  USHF.L.U32 UR12, UR12, 0x1, URZ ;  /* 0x000000010c0c7899 */ /* 0x000fe200080006ff */
[----:B------:R-:W3:Y:S11]  /*0600*/  FENCE.VIEW.ASYNC.S ;  /* 0x00000000000073c6 */ /* 0x000ef60000000000 */
[----:B---3--:R3:W4:Y:S01]  /*0610*/  SYNCS.EXCH.64 URZ, [UR8], UR12 ;  /* 0x0000000c08ff75b2 */ /* 0x0087220008000100 */
[----:B------:R3:W1:Y:S01]  /*0620*/  SYNCS.EXCH.64 URZ, [UR8+0xa0], UR12 ;  /* 0x0000a00c08ff75b2 */ /* 0x0006620008000100 */
        /* <DEDUP_REMOVED lines=37> */
[----:B------:R3:W1:Y:S02]  /*0880*/  SYNCS.EXCH.64 URZ, [UR8+0x138], UR12 ;  /* 0x0001380c08ff75b2 */ /* 0x0006640008000100 */
[----:B---34-:R-:W-:Y:S01]  /*0890*/  NOP ;  /* 0x0000000000007918 */ /* 0x018fe20000000000 */
.L_x_10:
[----:B------:R-:W-:Y:S05]  /*08a0*/  BSYNC.RECONVERGENT B0 ;  /* 0x0000000000007941 */ /* 0x000fea0003800200 */
.L_x_9:
[----:B------:R-:W3:Y:S01]  /*08b0*/  SHFL.IDX PT, R0, R169, RZ, 0x1f ;  /* 0x00001fffa9007589 */ /* 0x000ee200000e0000 */
[----:B------:R-:W-:Y:S01]  /*08c0*/  NOP ;  /* 0x0000000000007918 */ /* 0x000fe20000000000 */
[----:B---3--:R-:W-:-:S13]  /*08d0*/  ISETP.NE.AND P0, PT, R0, 0x1, PT ;  /* 0x000000010000780c */ /* 0x008fda0003f05270 */
[----:B------:R-:W-:Y:S05]  /*08e0*/  @P0 BRA `(.L_x_11) ;  /* 0x00000000003c0947 */ /* 0x000fea0003800000 */
[----:B------:R-:W-:Y:S01]  /*08f0*/  UMOV UR9, 0x400 ;  /* 0x0000040000097882 */ /* 0x000fe20000000000 */
[----:B------:R-:W-:Y:S01]  /*0900*/  UMOV UR8, 0x20 ;  /* 0x0000002000087882 */ /* 0x000fe20000000000 */
[----:B------:R-:W-:Y:S01]  /*0910*/  UMOV UR6, 0x80 ;  /* 0x0000008000067882 */ /* 0x000fe20000000000 */
[----:B------:R-:W-:Y:S02]  /*0920*/  ULEA UR9, UR37, UR9, 0x18 ;  /* 0x0000000925097291 */ /* 0x000fe4000f8ec0ff */
[----:B------:R-:W-:-:S04]  /*0930*/  UIADD3 UR12, UPT, UPT, -UR8, 0x100000, URZ ;  /* 0x00100000080c7890 */ /* 0x000fc8000fffe1ff */
[----:B------:R-:W-:Y:S02]  /*0940*/  USHF.L.U32 UR13, UR12, 0xb, URZ ;  /* 0x0000000b0c0d7899 */ /* 0x000fe400080006ff */
[----:B------:R-:W-:Y:S02]  /*0950*/  USHF.L.U32 UR12, UR12, 0x1, URZ ;  /* 0x000000010c0c7899 */ /* 0x000fe400080006ff */
[----:B------:R-:W-:-:S04]  /*0960*/  UIADD3 UR14, UPT, UPT, -UR6, 0x100000, URZ ;  /* 0x00100000060e7890 */ /* 0x000fc8000fffe1ff */
[----:B------:R-:W-:Y:S02]  /*0970*/  USHF.L.U32 UR15, UR14, 0xb, URZ ;  /* 0x0000000b0e0f7899 */ /* 0x000fe400080006ff */
[----:B------:R-:W-:Y:S01]  /*0980*/  USHF.L.U32 UR14, UR14, 0x1, URZ ;  /* 0x000000010e0e7899 */ /* 0x000fe200080006ff */
[----:B------:R-:W-:Y:S01]  /*0990*/  ELECT P0, URZ, PT ;  /* 0x0000000000ff782f */ /* 0x000fe20003800000 */
[----:B------:R-:W3:Y:S02]  /*09a0*/  FENCE.VIEW.ASYNC.S ;  /* 0x00000000000073c6 */ /* 0x000ee40000000000 */
[----:B---3--:R3:W4:Y:S08]  /*09b0*/  SYNCS.EXCH.64 URZ, [UR9+0x140], UR12 ;  /* 0x0001400c09ff75b2 */ /* 0x0087300008000100 */
[----:B------:R3:W1:Y:S01]  /*09c0*/  SYNCS.EXCH.64 URZ, [UR9+0x148], UR14 ;  /* 0x0001480e09ff75b2 */ /* 0x0006620008000100 */
[----:B------:R-:W-:Y:S01]  /*09d0*/  NOP ;  /* 0x0000000000007918 */ /* 0x000fe20000000000 */
.L_x_11:
[----:B------:R-:W2:Y:S01]  /*09e0*/  SHFL.IDX PT, R0, R169, RZ, 0x1f ;  /* 0x00001fffa9007589 */ /* 0x000ea200000e0000 */
[----:B------:R-:W-:Y:S01]  /*09f0*/  NOP ;  /* 0x0000000000007918 */ /* 0x000fe20000000000 */
[----:B--2---:R-:W-:-:S13]  /*0a00*/  ISETP.NE.AND P0, PT, R0, 0x3, PT ;  /* 0x000000030000780c */ /* 0x004fda0003f05270 */
[----:B------:R-:W-:Y:S05]  /*0a10*/  @P0 BRA `(.L_x_12) ;  /* 0x00000000002c0947 */ /* 0x000fea0003800000 */
[----:B------:R-:W-:Y:S01]  /*0a20*/  UMOV UR8, 0x400 ;  /* 0x0000040000087882 */ /* 0x000fe20000000000 */
[----:B------:R-:W-:Y:S01]  /*0a30*/  UMOV UR6, 0x20 ;  /* 0x0000002000067882 */ /* 0x000fe20000000000 */
[----:B------:R-:W-:Y:S02]  /*0a40*/  ULEA UR8, UR37, UR8, 0x18 ;  /* 0x0000000825087291 */ /* 0x000fe4000f8ec0ff */
[----:B---3--:R-:W-:-:S04]  /*0a50*/  UIADD3 UR12, UPT, UPT, -UR6, 0x100000, URZ ;  /* 0x00100000060c7890 */ /* 0x008fc8000fffe1ff */
[----:B------:R-:W-:Y:S02]  /*0a60*/  USHF.L.U32 UR13, UR12, 0xb, URZ ;  /* 0x0000000b0c0d7899 */ /* 0x000fe400080006ff */
[----:B------:R-:W-:Y:S01]  /*0a70*/  USHF.L.U32 UR12, UR12, 0x1, URZ ;  /* 0x000000010c0c7899 */ /* 0x000fe200080006ff */
[----:B------:R-:W-:Y:S01]  /*0a80*/  ELECT P0, URZ, PT ;  /* 0x0000000000ff782f */ /* 0x000fe20003800000 */
[----:B------:R-:W2:Y:S10]  /*0a90*/  FENCE.VIEW.ASYNC.S ;  /* 0x00000000000073c6 */ /* 0x000eb40000000000 */
[----:B--2---:R2:W3:Y:S01]  /*0aa0*/  SYNCS.EXCH.64 URZ, [UR8+0x150], UR12 ;  /* 0x0001500c08ff75b2 */ /* 0x0044e20008000100 */
[----:B------:R2:W1:Y:S01]  /*0ab0*/  SYNCS.EXCH.64 URZ, [UR8+0x158], UR12 ;  /* 0x0001580c08ff75b2 */ /* 0x0004620008000100 */
[----:B------:R-:W-:Y:S01]  /*0ac0*/  NOP ;  /* 0x0000000000007918 */ /* 0x000fe20000000000 */
.L_x_12:
[----:B------:R-:W4:Y:S01]  /*0ad0*/  SHFL.IDX PT, R0, R169, RZ, 0x1f ;  /* 0x00001fffa9007589 */ /* 0x000f2200000e0000 */
[----:B------:R-:W-:Y:S01]  /*0ae0*/  NOP ;  /* 0x0000000000007918 */ /* 0x000fe20000000000 */
[----:B----4-:R-:W-:-:S13]  /*0af0*/  ISETP.NE.AND P0, PT, R0, 0x4, PT ;  /* 0x000000040000780c */ /* 0x010fda0003f05270 */
[----:B------:R-:W-:Y:S05]  /*0b00*/  @P0 BRA `(.L_x_13) ;  /* 0x0000000000480947 */ /* 0x000fea0003800000 */
[----:B---3--:R-:W-:Y:S01]  /*0b10*/  UMOV UR9, 0x1e0 ;  /* 0x000001e000097882 */ /* 0x008fe20000000000 */
[----:B--2---:R-:W-:Y:S01]  /*0b20*/  UMOV UR8, 0x400 ;  /* 0x0000040000087882 */ /* 0x004fe20000000000 */
[----:B------:R-:W-:Y:S01]  /*0b30*/  USEL UR9, UR9, 0x1a0, UP5 ;  /* 0x000001a009097887 */ /* 0x000fe2000a800000 */
        /* <DEDUP_REMOVED lines=9> */
[----:B------:R-:W2:Y:S02]  /*0bd0*/  FENCE.VIEW.ASYNC.S ;  /* 0x00000000000073c6 */ /* 0x000ea40000000000 */
[----:B--2---:R4:W2:Y:S08]  /*0be0*/  SYNCS.EXCH.64 URZ, [UR8+0x160], UR12 ;  /* 0x0001600c08ff75b2 */ /* 0x0048b00008000100 */
[----:B------:R4:W3:Y:S01]  /*0bf0*/  SYNCS.EXCH.64 URZ, [UR8+0x170], UR14 ;  /* 0x0001700e08ff75b2 */ /* 0x0008e20008000100 */
[----:B------:R4:W1:Y:S01]  /*0c00*/  SYNCS.EXCH.64 URZ, [UR8+0x168], UR12 ;  /* 0x0001680c08ff75b2 */ /* 0x0008620008000100 */
[----:B------:R4:W1:Y:S02]  /*0c10*/  SYNCS.EXCH.64 URZ, [UR8+0x178], UR14 ;  /* 0x0001780e08ff75b2 */ /* 0x0008640008000100 */
[----:B----4-:R-:W-:Y:S01]  /*0c20*/  NOP ;  /* 0x0000000000007918 */ /* 0x010fe20000000000 */
.L_x_13:
[----:B------:R-:W4:Y:S01]  /*0c30*/  SHFL.IDX PT, R0, R169, RZ, 0x1f ;  /* 0x00001fffa9007589 */ /* 0x000f2200000e0000 */
[----:B------:R-:W-:Y:S01]  /*0c40*/  NOP ;  /* 0x0000000000007918 */ /* 0x000fe20000000000 */
[----:B----4-:R-:W-:-:S13]  /*0c50*/  ISETP.NE.AND P0, PT, R0, 0x5, PT ;  /* 0x000000050000780c */ /* 0x010fda0003f05270 */
[----:B------:R-:W-:Y:S05]  /*0c60*/  @P0 BRA `(.L_x_14) ;  /* 0x0000000000540947 */ /* 0x000fea0003800000 */
[----:B---3--:R-:W-:Y:S01]  /*0c70*/  UMOV UR9, 0x400 ;  /* 0x0000040000097882 */ /* 0x008fe20000000000 */
[----:B--2---:R-:W-:Y:S01]  /*0c80*/  UMOV UR8, 0x1 ;  /* 0x0000000100087882 */ /* 0x004fe20000000000 */
        /* <DEDUP_REMOVED lines=13> */
[----:B------:R4:W1:Y:S01]  /*0d60*/  SYNCS.EXCH.64 URZ, [UR9+0x1a8], UR14 ;  /* 0x0001a80e09ff75b2 */ /* 0x0008620008000100 */
[----:B------:R4:W1:Y:S01]  /*0d70*/  SYNCS.EXCH.64 URZ, [UR9+0x190], UR12 ;  /* 0x0001900c09ff75b2 */ /* 0x0008620008000100 */
[----:B------:R4:W1:Y:S01]  /*0d80*/  SYNCS.EXCH.64 URZ, [UR9+0x1b0], UR14 ;  /* 0x0001b00e09ff75b2 */ /* 0x0008620008000100 */
[----:B------:R4:W1:Y:S01]  /*0d90*/  SYNCS.EXCH.64 URZ, [UR9+0x198], UR12 ;  /* 0x0001980c09ff75b2 */ /* 0x0008620008000100 */
[----:B------:R4:W1:Y:S02]  /*0da0*/  SYNCS.EXCH.64 URZ, [UR9+0x1b8], UR14 ;  /* 0x0001b80e09ff75b2 */ /* 0x0008640008000100 */
[----:B----4-:R-:W-:Y:S01]  /*0db0*/  NOP ;  /* 0x0000000000007918 */ /* 0x010fe20000000000 */
.L_x_14:
[----:B------:R-:W4:Y:S01]  /*0dc0*/  SHFL.IDX PT, R0, R169, RZ, 0x1f ;  /* 0x00001fffa9007589 */ /* 0x000f2200000e0000 */
[----:B------:R-:W-:Y:S01]  /*0dd0*/  ISETP.NE.OR P1, PT, RZ, UR10, !P1 ;  /* 0x0000000aff007c0c */ /* 0x000fe2000cf25670 */
[----:B------:R-:W-:Y:S01]  /*0de0*/  NOP ;  /* 0x0000000000007918 */ /* 0x000fe20000000000 */
[----:B----4-:R-:W-:-:S13]  /*0df0*/  ISETP.NE.AND P0, PT, R0, 0x3, PT ;  /* 0x000000030000780c */ /* 0x010fda0003f05270 */
[----:B------:R-:W-:Y:S05]  /*0e00*/  @P0 BRA `(.L_x_15) ;  /* 0x0000000000340947 */ /* 0x000fea0003800000 */
[----:B--2---:R-:W-:Y:S01]  /*0e10*/  UMOV UR8, 0x400 ;  /* 0x0000040000087882 */ /* 0x004fe20000000000 */
[----:B------:R-:W-:Y:S01]  /*0e20*/  UMOV UR6, 0x20 ;  /* 0x0000002000067882 */ /* 0x000fe20000000000 */
[----:B------:R-:W-:Y:S02]  /*0e30*/  ULEA UR8, UR37, UR8, 0x18 ;  /* 0x0000000825087291 */ /* 0x000fe4000f8ec0ff */
[----:B---3--:R-:W-:-:S04]  /*0e40*/  UIADD3 UR12, UPT, UPT, -UR6, 0x100000, URZ ;  /* 0x00100000060c7890 */ /* 0x008fc8000fffe1ff */
[----:B------:R-:W-:Y:S02]  /*0e50*/  USHF.L.U32 UR13, UR12, 0xb, URZ ;  /* 0x0000000b0c0d7899 */ /* 0x000fe400080006ff */
[----:B------:R-:W-:Y:S01]  /*0e60*/  USHF.L.U32 UR12, UR12, 0x1, URZ ;  /* 0x000000010c0c7899 */ /* 0x000fe200080006ff */
[----:B------:R-:W-:Y:S01]  /*0e70*/  ELECT P0, URZ, PT ;  /* 0x0000000000ff782f */ /* 0x000fe20003800000 */
[----:B------:R-:W2:Y:S10]  /*0e80*/  FENCE.VIEW.ASYNC.S ;  /* 0x00000000000073c6 */ /* 0x000eb40000000000 */
[----:B--2---:R4:W2:Y:S01]  /*0e90*/  SYNCS.EXCH.64 URZ, [UR8+0x1c0], UR12 ;  /* 0x0001c00c08ff75b2 */ /* 0x0048a20008000100 */
[----:B------:R4:W3:Y:S01]  /*0ea0*/  SYNCS.EXCH.64 URZ, [UR8+0x1d0], UR12 ;  /* 0x0001d00c08ff75b2 */ /* 0x0008e20008000100 */
[----:B------:R4:W1:Y:S01]  /*0eb0*/  SYNCS.EXCH.64 URZ, [UR8+0x1c8], UR12 ;  /* 0x0001c80c08ff75b2 */ /* 0x0008620008000100 */
[----:B------:R4:W1:Y:S02]  /*0ec0*/  SYNCS.EXCH.64 URZ, [UR8+0x1d8], UR12 ;  /* 0x0001d80c08ff75b2 */ /* 0x0008640008000100 */
[----:B----4-:R-:W-:Y:S01]  /*0ed0*/  NOP ;  /* 0x0000000000007918 */ /* 0x010fe20000000000 */
.L_x_15:
[----:B------:R-:W-:Y:S01]  /*0ee0*/  VOTEU.ALL UP1, P1 ;  /* 0x0000000000ff7886 */ /* 0x000fe20000820000 */
[----:B--2---:R-:W2:Y:S01]  /*0ef0*/  LDCU UR8, c[0x0][0x36c] ;  /* 0x00006d80ff0877ac */ /* 0x004ea20008000800 */
[----:B------:R-:W-:Y:S01]  /*0f00*/  NOP ;  /* 0x0000000000007918 */ /* 0x000fe20000000000 */
[----:B------:R-:W-:Y:S01]  /*0f10*/  LOP3.LUT R10, R166, 0x1f, RZ, 0xc0, !PT ;  /* 0x0000001fa60a7812 */ /* 0x000fe200078ec0ff */
[----:B---3--:R-:W-:Y:S01]  /*0f20*/  UMOV UR12, 0x20 ;  /* 0x00000020000c7882 */ /* 0x008fe20000000000 */
[----:B------:R-:W-:Y:S01]  /*0f30*/  @!UP1 UMOV UR6, 0x400 ;  /* 0x0000040000069882 */ /* 0x000fe20000000000 */
[----:B------:R-:W-:-:S04]  /*0f40*/  @!UP1 UIADD3 UR12, UPT, UPT, -UR12, 0x100000, URZ ;  /* 0x001000000c0c9890 */ /* 0x000fc8000fffe1ff */
[----:B------:R-:W-:Y:S02]  /*0f50*/  @!UP1 USHF.L.U32 UR13, UR12, 0xb, URZ ;  /* 0x0000000b0c0d9899 */ /* 0x000fe400080006ff */
[----:B------:R-:W-:Y:S02]  /*0f60*/  @!UP1 USHF.L.U32 UR12, UR12, 0x1, URZ ;  /* 0x000000010c0c9899 */ /* 0x000fe400080006ff */
[----:B------:R-:W-:Y:S01]  /*0f70*/  @!UP1 ULEA UR6, UR37, UR6, 0x18 ;  /* 0x0000000625069291 */ /* 0x000fe2000f8ec0ff */
[----:B------:R-:W-:Y:S01]  /*0f80*/  VOTEU.ALL UP1, P1 ;  /* 0x0000000000ff7886 */ /* 0x000fe20000820000 */
[----:B------:R-:W-:Y:S01]  /*0f90*/  UISETP.NE.AND UP4, UPT, UR10, URZ, UPT ;  /* 0x000000ff0a00728c */ /* 0x000fe2000bf85270 */
[----:B------:R-:W3:Y:S09]  /*0fa0*/  FENCE.VIEW.ASYNC.S ;  /* 0x00000000000073c6 */ /* 0x000ef20000000000 */
[----:B---3--:R3:W4:Y:S01]  /*0fb0*/  @!UP1 SYNCS.EXCH.64 URZ, [UR6+0x1e0], UR12 ;  /* 0x0001e00c06ff95b2 */ /* 0x0087220008000100 */
[----:B--2---:R-:W-:-:S09]  /*0fc0*/  UISETP.EQ.U32.AND UP1, UPT, UR8, 0x1, UPT ;  /* 0x000000010800788c */ /* 0x004fd2000bf22070 */
[----:B------:R-:W-:Y:S05]  /*0fd0*/  BRA.U !UP1, `(.L_x_16) ;  /* 0x0000000109087547 */ /* 0x000fea000b800000 */
[----:B-1--4-:R-:W-:Y:S01]  /*0fe0*/  UCGABAR_ARV ;  /* 0x00000000000079c7 */ /* 0x012fe20008000000 */
[----:B------:R-:W-:Y:S05]  /*0ff0*/  BRA `(.L_x_17) ;  /* 0x0000000000047947 */ /* 0x000fea0003800000 */
.L_x_16:
[----:B-1--4-:R-:W-:Y:S01]  /*1000*/  NOP ;  /* 0x0000000000007918 */ /* 0x012fe20000000000 */
.L_x_17:
[----:B------:R-:W1:Y:S01]  /*1010*/  S2R R164, SR_CTAID.Y ;  /* 0x0000000000a47919 */ /* 0x000e620000002600 */
[----:B------:R-:W-:-:S05]  /*1020*/  CS2R.32 R155, SR_CgaSize ;  /* 0x00000000009b7805 */ /* 0x000fca0000008a00 */
[----:B------:R-:W-:-:S05]  /*1030*/  IMAD R155, R155, -0xa0, RZ ;  /* 0xffffff609b9b7824 */ /* 0x000fca00078e02ff */
[----:B---3--:R-:W-:-:S14]  /*1040*/  R2UR UR6, R155 ;  /* 0x000000009b0672ca */ /* 0x008fdc00000e0000 */
[----:B------:R-:W2:Y:S01]  /*1050*/  LDCU UR6, c[0x0][UR6+0x2b4] ;  /* 0x00005680060677ac */ /* 0x000ea20008000800 */
[----:B------:R-:W-:-:S05]  /*1060*/  CS2R.32 R0, SR_CgaSize ;  /* 0x0000000000007805 */ /* 0x000fca0000008a00 */
[----:B------:R-:W-:-:S06]  /*1070*/  IMAD R0, R0, -0xa0, RZ ;  /* 0xffffff6000007824 */ /* 0x000fcc00078e02ff */
[----:B------:R-:W3:Y:S01]  /*1080*/  LDC R0, c[0x0][R0+0x2a4] ;  /* 0x0000a90000007b82 */ /* 0x000ee20000000800 */
[----:B------:R-:W-:Y:S01]  /*1090*/  PRMT R8, RZ, 0x7610, R8 ;  /* 0x00007610ff087816 */ /* 0x000fe20000000008 */
[----:B------:R-:W4:Y:S01]  /*10a0*/  S2R R11, SR_CTAID.X ;  /* 0x00000000000b7919 */ /* 0x000f220000002500 */
[----:B------:R-:W-:-:S05]  /*10b0*/  CS2R.32 R155, SR_CgaSize ;  /* 0x00000000009b7805 */ /* 0x000fca0000008a00 */
[----:B------:R-:W-:-:S05]  /*10c0*/  IMAD R155, R155, -0xa0, RZ ;  /* 0xffffff609b9b7824 */ /* 0x000fca00078e02ff */
[----:B------:R-:W-:-:S14]  /*10d0*/  R2UR UR8, R155 ;  /* 0x000000009b0872ca */ /* 0x000fdc00000e0000 */
[----:B------:R-:W3:Y:S01]  /*10e0*/  LDCU UR8, c[0x0][UR8+0x2b0] ;  /* 0x00005600080877ac */ /* 0x000ee20008000800 */
[----:B------:R-:W-:Y:S01]  /*10f0*/  UISETP.NE.AND UP2, UPT, UR10, 0x2, UPT ;  /* 0x000000020a00788c */ /* 0x000fe2000bf45270 */
[----:B------:R-:W2:Y:S01]  /*1100*/  LDC R9, c[0x0][0xb24] ;  /* 0x0002c900ff097b82 */ /* 0x000ea20000000800 */
[----:B------:R-:W-:-:S05]  /*1110*/  CS2R.32 R2, SR_CgaSize ;  /* 0x0000000000027805 */ /* 0x000fca0000008a00 */
[----:B------:R-:W-:-:S06]  /*1120*/  IMAD R2, R2, -0xa0, RZ ;  /* 0xffffff6002027824 */ /* 0x000fcc00078e02ff */
[----:B------:R-:W3:Y:S08]  /*1130*/  LDC R2, c[0x0][R2+0x2a0] ;  /* 0x0000a80002027b82 */ /* 0x000ef00000000800 */
[----:B------:R-:W3:Y:S01]  /*1140*/  LDC R72, c[0x0][0xb24] ;  /* 0x0002c900ff487b82 */ /* 0x000ee20000000800 */
[----:B-1----:R-:W-:-:S07]  /*1150*/  I2FP.F32.U32 R3, R164 ;  /* 0x000000a400037245 */ /* 0x002fce0000201000 */
[----:B------:R-:W1:Y:S01]  /*1160*/  S2UR UR36, SR_CTAID.Z ;  /* 0x00000000002479c3 */ /* 0x000e620000002700 */
[----:B--2---:R-:W-:Y:S01]  /*1170*/  ISETP.GE.AND P0, PT, R9, 0x1, PT ;  /* 0x000000010900780c */ /* 0x004fe20003f06270 */
[----:B----4-:R-:W-:Y:S01]  /*1180*/  IMAD.MOV.U32 R155, RZ, RZ, R11 ;  /* 0x000000ffff9b7224 */ /* 0x010fe200078e000b */
[----:B------:R-:W-:Y:S01]  /*1190*/  I2FP.F32.U32 R4, R11 ;  /* 0x0000000b00047245 */ /* 0x000fe20000201000 */
[----:B------:R-:W-:Y:S01]  /*11a0*/  FMUL R3, R3, UR6 ;  /* 0x0000000603037c20 */ /* 0x000fe20008400000 */
[----:B------:R-:W2:Y:S03]  /*11b0*/  LDCU UR6, c[0x0][0xb30] ;  /* 0x00016600ff0677ac */ /* 0x000ea60008000800 */
[----:B---3--:R-:W-:Y:S01]  /*11c0*/  FMUL R4, R4, UR8 ;  /* 0x0000000804047c20 */ /* 0x008fe20008400000 */
[----:B------:R-:W3:Y:S08]  /*11d0*/  F2I.U32.TRUNC.NTZ R143, R3 ;  /* 0x00000003008f7305 */ /* 0x000ef0000020f000 */
[----:B------:R-:W4:Y:S01]  /*11e0*/  F2I.U32.TRUNC.NTZ R154, R4 ;  /* 0x00000004009a7305 */ /* 0x000f22000020f000 */
[----:B--2---:R-:W-:Y:S01]  /*11f0*/  UISETP.NE.AND UP3, UPT, UR6, 0x1, UPT ;  /* 0x000000010600788c */ /* 0x004fe2000bf65270 */
[----:B---3--:R-:W-:-:S05]  /*1200*/  IADD3 R143, PT, PT, -R143, RZ, RZ ;  /* 0x000000ff8f8f7210 */ /* 0x008fca0007ffe1ff */
[----:B------:R-:W-:Y:S01]  /*1210*/  IMAD R143, R0, R143, R164 ;  /* 0x0000008f008f7224 */ /* 0x000fe200078e02a4 */
[----:B------:R-:W-:Y:S01]  /*1220*/  PRMT R0, RZ, 0x7610, R0 ;  /* 0x00007610ff007816 */ /* 0x000fe20000000000 */
[----:B----4-:R-:W-:-:S04]  /*1230*/  IMAD.MOV R154, RZ, RZ, -R154 ;  /* 0x000000ffff9a7224 */ /* 0x010fc800078e0a9a */
[----:B------:R-:W-:Y:S01]  /*1240*/  IMAD R154, R2, R154, R11 ;  /* 0x0000009a029a7224 */ /* 0x000fe200078e020b */
[----:B-1----:R-:W-:Y:S06]  /*1250*/  BRA.U UP4, `(.L_x_18) ;  /* 0x0000000104247547 */ /* 0x002fec000b800000 */
[----:B------:R-:W-:Y:S01]  /*1260*/  ISETP.NE.AND P1, PT, R143, RZ, PT ;  /* 0x000000ff8f00720c */ /* 0x000fe20003f25270 */
[----:B------:R-:W-:Y:S01]  /*1270*/  IMAD.MOV.U32 R0, RZ, RZ, 0x3 ;  /* 0x00000003ff007424 */ /* 0x000fe200078e00ff */
[C---:B------:R-:W-:Y:S02]  /*1280*/  LOP3.LUT R3, R154.reuse, 0xfffffffe, RZ, 0xc0, !PT ;  /* 0xfffffffe9a037812 */ /* 0x040fe400078ec0ff */
[----:B------:R-:W-:Y:S02]  /*1290*/  ISETP.LT.U32.OR P1, PT, R154, 0x2, !P1 ;  /* 0x000000029a00780c */ /* 0x000fe40004f21470 */
[----:B------:R-:W-:Y:S02]  /*12a0*/  SHF.L.U32 R0, R0, R3, RZ ;  /* 0x0000000300007219 */ /* 0x000fe400000006ff */
[----:B------:R-:W-:Y:S02]  /*12b0*/  SEL R5, RZ, 0x1, !P1 ;  /* 0x00000001ff057807 */ /* 0x000fe40004800000 */
[----:B------:R-:W-:-:S05]  /*12c0*/  SEL R2, RZ, 0x2, !P1 ;  /* 0x00000002ff027807 */ /* 0x000fca0004800000 */
[----:B------:R-:W-:-:S05]  /*12d0*/  IMAD.IADD R2, R5, 0x1, R2 ;  /* 0x0000000105027824 */ /* 0x000fca00078e0202 */
[----:B------:R-:W-:Y:S02]  /*12e0*/  PRMT R8, R2, 0x7610, R8 ;  /* 0x0000761002087816 */ /* 0x000fe40000000008 */
.L_x_18:
[----:B------:R-:W-:Y:S05]  /*12f0*/  @!P0 BRA `(.L_x_19) ;  /* 0x0000000000b88947 */ /* 0x000fea0003800000 */
[----:B------:R-:W1:Y:S01]  /*1300*/  LDC.64 R4, c[0x0][0xb18] ;  /* 0x0002c600ff047b82 */ /* 0x000e620000000a00 */
[----:B------:R-:W-:-:S07]  /*1310*/  ISETP.NE.AND P0, PT, R9, 0x1, PT ;  /* 0x000000010900780c */ /* 0x000fce0003f05270 */
[----:B------:R-:W2:Y:S08]  /*1320*/  LDC R14, c[0x0][0xb0c] ;  /* 0x0002c300ff0e7b82 */ /* 0x000eb00000000800 */
[----:B------:R-:W3:Y:S08]  /*1330*/  LDC R13, c[0x0][0x370] ;  /* 0x0000dc00ff0d7b82 */ /* 0x000ef00000000800 */
[----:B------:R-:W4:Y:S01]  /*1340*/  LDC R16, c[0x0][0x374] ;  /* 0x0000dd00ff107b82 */ /* 0x000f220000000800 */
[----:B-1----:R-:W-:-:S07]  /*1350*/  ISETP.NE.AND P1, PT, R4, 0x1, PT ;  /* 0x000000010400780c */ /* 0x002fce0003f25270 */
[----:B------:R-:W3:Y:S01]  /*1360*/  LDC.64 R6, c[0x0][0xb10] ;  /* 0x0002c400ff067b82 */ /* 0x000ee20000000a00 */
[----:B--2---:R-:W-:-:S07]  /*1370*/  ISETP.NE.AND P2, PT, R14, 0x1, PT ;  /* 0x000000010e00780c */ /* 0x004fce0003f45270 */
[----:B------:R-:W1:Y:S08]  /*1380*/  LDC R12, c[0x0][0xb20] ;  /* 0x0002c800ff0c7b82 */ /* 0x000e700000000800 */
[----:B------:R-:W2:Y:S01]  /*1390*/  LDC.64 R2, c[0x0][0xb28] ;  /* 0x0002ca00ff027b82 */ /* 0x000ea20000000a00 */
[----:B----4-:R-:W-:-:S04]  /*13a0*/  IMAD.HI.U32 R15, R16, R5, RZ ;  /* 0x00000005100f7227 */ /* 0x010fc800078e00ff */
[----:B------:R-:W-:-:S04]  /*13b0*/  IMAD.HI.U32 R5, R164, R5, RZ ;  /* 0x00000005a4057227 */ /* 0x000fc800078e00ff */
[----:B---3--:R-:W-:-:S04]  /*13c0*/  IMAD.HI.U32 R18, R13, R6, RZ ;  /* 0x000000060d127227 */ /* 0x008fc800078e00ff */
[C---:B------:R-:W-:Y:S01]  /*13d0*/  IMAD.HI.U32 R20, R11.reuse, R6, RZ ;  /* 0x000000060b147227 */ /* 0x040fe200078e00ff */
[-C--:B------:R-:W-:Y:S02]  /*13e0*/  @P2 SHF.R.U32.HI R13, RZ, R7.reuse, R18 ;  /* 0x00000007ff0d2219 */ /* 0x080fe40000011612 */
[-C--:B-1----:R-:W-:Y:S02]  /*13f0*/  @P1 SHF.R.U32.HI R16, RZ, R12.reuse, R15 ;  /* 0x0000000cff101219 */ /* 0x082fe4000001160f */
[----:B------:R-:W-:Y:S02]  /*1400*/  SHF.R.U32.HI R5, RZ, R12, R5 ;  /* 0x0000000cff057219 */ /* 0x000fe40000011605 */
[----:B------:R-:W-:Y:S02]  /*1410*/  SHF.R.U32.HI R20, RZ, R7, R20 ;  /* 0x00000007ff147219 */ /* 0x000fe40000011614 */
[----:B------:R-:W-:Y:S01]  /*1420*/  SEL R5, R164, R5, !P1 ;  /* 0x00000005a4057207 */ /* 0x000fe20004800000 */
[----:B--2---:R-:W-:Y:S01]  /*1430*/  IMAD.HI.U32 R18, R16, R2, RZ ;  /* 0x0000000210127227 */ /* 0x004fe200078e00ff */
[----:B------:R-:W-:-:S02]  /*1440*/  SEL R155, R11, R20, !P2 ;  /* 0x000000140b9b7207 */ /* 0x000fc40005000000 */
[----:B------:R-:W-:Y:S01]  /*1450*/  IADD3 R7, PT, PT, -R5, RZ, RZ ;  /* 0x000000ff05077210 */ /* 0x000fe20007ffe1ff */
[----:B------:R-:W-:Y:S01]  /*1460*/  IMAD.HI.U32 R6, R13, R2, RZ ;  /* 0x000000020d067227 */ /* 0x000fe200078e00ff */
[----:B------:R-:W-:-:S03]  /*1470*/  @P0 SHF.R.U32.HI R16, RZ, R3, R18 ;  /* 0x00000003ff100219 */ /* 0x000fc60000011612 */
[----:B------:R-:W-:Y:S01]  /*1480*/  IMAD R7, R4, R7, R164 ;  /* 0x0000000704077224 */ /* 0x000fe200078e02a4 */
[----:B------:R-:W-:Y:S01]  /*1490*/  @P0 SHF.R.U32.HI R13, RZ, R3, R6 ;  /* 0x00000003ff0d0219 */ /* 0x000fe20000011606 */
[----:B------:R-:W-:-:S04]  /*14a0*/  IMAD R16, R16, R9, RZ ;  /* 0x0000000910107224 */ /* 0x000fc800078e02ff */
[----:B------:R-:W-:Y:S01]  /*14b0*/  IMAD R6, R13, R9, RZ ;  /* 0x000000090d067224 */ /* 0x000fe200078e02ff */
[----:B------:R-:W-:-:S04]  /*14c0*/  ISETP.GE.AND P1, PT, R5, R16, PT ;  /* 0x000000100500720c */ /* 0x000fc80003f26270 */
[----:B------:R-:W-:Y:S01]  /*14d0*/  ISETP.GE.OR P1, PT, R155, R6, P1 ;  /* 0x000000069b00720c */ /* 0x000fe20000f26670 */
[----:B------:R-:W-:-:S05]  /*14e0*/  IMAD.HI.U32 R6, R5, R2, RZ ;  /* 0x0000000205067227 */ /* 0x000fca00078e00ff */
[----:B------:R-:W-:-:S04]  /*14f0*/  SHF.R.U32.HI R6, RZ, R3, R6 ;  /* 0x00000003ff067219 */ /* 0x000fc80000011606 */
[----:B------:R-:W-:-:S03]  /*1500*/  SEL R6, R5, R6, !P0 ;  /* 0x0000000605067207 */ /* 0x000fc60004000000 */
[----:B------:R-:W-:Y:S01]  /*1510*/  @!P1 IMAD.HI.U32 R12, R155, R2, RZ ;  /* 0x000000029b0c9227 */ /* 0x000fe200078e00ff */
[----:B------:R-:W-:-:S04]  /*1520*/  IADD3 R2, PT, PT, -R6, RZ, RZ ;  /* 0x000000ff06027210 */ /* 0x000fc80007ffe1ff */
[----:B------:R-:W-:Y:S01]  /*1530*/  @!P1 SHF.R.U32.HI R12, RZ, R3, R12 ;  /* 0x00000003ff0c9219 */ /* 0x000fe2000001160c */
[----:B------:R-:W-:-:S03]  /*1540*/  IMAD R2, R9, R2, R5 ;  /* 0x0000000209027224 */ /* 0x000fc600078e0205 */
[----:B------:R-:W-:-:S05]  /*1550*/  @!P1 SEL R3, R155, R12, !P0 ;  /* 0x0000000c9b039207 */ /* 0x000fca0004000000 */
[--C-:B------:R-:W-:Y:S02]  /*1560*/  @!P1 IMAD.IADD R6, R6, 0x1, -R3.reuse ;  /* 0x0000000106069824 */ /* 0x100fe400078e0a03 */
[----:B------:R-:W-:Y:S01]  /*1570*/  @!P1 IMAD R3, R2, R13, R3 ;  /* 0x0000000d02039224 */ /* 0x000fe200078e0203 */
[----:B------:R-:W-:Y:S01]  /*1580*/  IADD3 R2, PT, PT, -R155, RZ, RZ ;  /* 0x000000ff9b027210 */ /* 0x000fe20007ffe1ff */
[----:B------:R-:W-:Y:S02]  /*1590*/  @!P1 IMAD R5, R6, R9, R155 ;  /* 0x0000000906059224 */ /* 0x000fe400078e029b */
[----:B------:R-:W-:Y:S02]  /*15a0*/  @!P1 IMAD.MOV.U32 R155, RZ, RZ, R3 ;  /* 0x000000ffff9b9224 */ /* 0x000fe400078e0003 */
[----:B------:R-:W-:Y:S02]  /*15b0*/  IMAD R2, R14, R2, R11 ;  /* 0x000000020e027224 */ /* 0x000fe400078e020b */
[----:B------:R-:W-:-:S02]  /*15c0*/  IMAD R164, R5, R4, R7 ;  /* 0x0000000405a47224 */ /* 0x000fc400078e0207 */
[----:B------:R-:W-:Y:S02]  /*15d0*/  IMAD R155, R155, R14, R2 ;  /* 0x0000000e9b9b7224 */ /* 0x000fe400078e0202 */
.L_x_19:
[----:B------:R-:W-:Y:S05]  /*15e0*/  BRA.U UP3, `(.L_x_20) ;  /* 0x0000000103407547 */ /* 0x000fea000b800000 */
[----:B------:R-:W1:Y:S08]  /*15f0*/  LDC.64 R4, c[0x0][0xb10] ;  /* 0x0002c400ff047b82 */ /* 0x000e700000000a00 */
[----:B------:R-:W2:Y:S08]  /*1600*/  LDC.64 R2, c[0x0][0xb18] ;  /* 0x0002c600ff027b82 */ /* 0x000eb00000000a00 */
[----:B------:R-:W3:Y:S08]  /*1610*/  LDC R6, c[0x0][0xb20] ;  /* 0x0002c800ff067b82 */ /* 0x000ef00000000800 */
[----:B------:R-:W4:Y:S01]  /*1620*/  LDC R12, c[0x0][0xb0c] ;  /* 0x0002c300ff0c7b82 */ /* 0x000f220000000800 */
[----:B-1----:R-:W-:-:S05]  /*1630*/  IMAD.HI.U32 R4, R155, R4, RZ ;  /* 0x000000049b047227 */ /* 0x002fca00078e00ff */
[----:B------:R-:W-:Y:S01]  /*1640*/  SHF.R.U32.HI R4, RZ, R5, R4 ;  /* 0x00000005ff047219 */ /* 0x000fe20000011604 */
[----:B--2---:R-:W-:Y:S01]  /*1650*/  IMAD.HI.U32 R3, R164, R3, RZ ;  /* 0x00000003a4037227 */ /* 0x004fe200078e00ff */
[----:B------:R-:W-:-:S04]  /*1660*/  ISETP.NE.AND P0, PT, R2, 0x1, PT ;  /* 0x000000010200780c */ /* 0x000fc80003f05270 */
[----:B---3--:R-:W-:-:S04]  /*1670*/  SHF.R.U32.HI R3, RZ, R6, R3 ;  /* 0x00000006ff037219 */ /* 0x008fc80000011603 */
[----:B------:R-:W-:Y:S02]  /*1680*/  SEL R3, R164, R3, !P0 ;  /* 0x00000003a4037207 */ /* 0x000fe40004000000 */
[----:B----4-:R-:W-:-:S04]  /*1690*/  ISETP.NE.AND P1, PT, R12, 0x1, PT ;  /* 0x000000010c00780c */ /* 0x010fc80003f25270 */
[----:B------:R-:W-:-:S05]  /*16a0*/  SEL R6, R155, R4, !P1 ;  /* 0x000000049b067207 */ /* 0x000fca0004800000 */
[----:B------:R-:W-:Y:S02]  /*16b0*/  IMAD.IADD R4, R3, 0x1, -R6 ;  /* 0x0000000103047824 */ /* 0x000fe400078e0a06 */
[----:B------:R-:W-:Y:S02]  /*16c0*/  IMAD.IADD R3, R6, 0x1, -R3 ;  /* 0x0000000106037824 */ /* 0x000fe400078e0a03 */
[----:B------:R-:W-:Y:S02]  /*16d0*/  IMAD R155, R4, R12, R155 ;  /* 0x0000000c049b7224 */ /* 0x000fe400078e029b */
[----:B------:R-:W-:Y:S02]  /*16e0*/  IMAD R164, R3, R2, R164 ;  /* 0x0000000203a47224 */ /* 0x000fe400078e02a4 */
.L_x_20:
[----:B------:R-:W-:Y:S05]  /*16f0*/  BRA.U !UP1, `(.L_x_21) ;  /* 0x00000001090c7547 */ /* 0x000fea000b800000 */
[----:B------:R-:W-:Y:S01]  /*1700*/  UCGABAR_WAIT ;  /* 0x0000000000007dc7 */ /* 0x000fe20008000000 */
[----:B------:R-:W-:Y:S01]  /*1710*/  CCTL.IVALL ;  /* 0x00000000ff00798f */ /* 0x000fe20002000000 */
[----:B------:R-:W-:Y:S05]  /*1720*/  BRA `(.L_x_22) ;  /* 0x0000000000047947 */ /* 0x000fea0003800000 */
.L_x_21:
[----:B------:R-:W-:Y:S06]  /*1730*/  BAR.SYNC.DEFER_BLOCKING 0x0 ;  /* 0x0000000000007b1d */ /* 0x000fec0000010000 */
.L_x_22:
[----:B------:R-:W-:Y:S05]  /*1740*/  BRA.U UP2, `(.L_x_23) ;  /* 0x0000001902f47547 */ /* 0x000fea000b800000 */
[----:B------:R-:W1:Y:S01]  /*1750*/  LDCU UR15, c[0x0][0x38c] ;  /* 0x00007180ff0f77ac */ /* 0x000e620008000800 */
[----:B------:R-:W2:Y:S01]  /*1760*/  LDC R9, c[0x0][0x370] ;  /* 0x0000dc00ff097b82 */ /* 0x000ea20000000800 */
[C---:B------:R-:W-:Y:S01]  /*1770*/  IMAD.SHL.U32 R17, R11.reuse, 0x20, RZ ;  /* 0x000000200b117824 */ /* 0x040fe200078e00ff */
[----:B------:R-:W-:Y:S01]  /*1780*/  PLOP3.LUT P1, PT, PT, PT, UP5, 0x80, 0x8 ;  /* 0x000000000008781c */ /* 0x000fe20003f2f058 */
[----:B------:R-:W-:Y:S01]  /*1790*/  UISETP.NE.AND UP1, UPT, UR10, URZ, UPT ;  /* 0x000000ff0a00728c */ /* 0x000fe2000bf25270 */
[----:B------:R-:W-:Y:S01]  /*17a0*/  ISETP.NE.AND P4, PT, R10, RZ, P5 ;  /* 0x000000ff0a00720c */ /* 0x000fe20002f85270 */
[----:B------:R-:W-:Y:S01]  /*17b0*/  IMAD.SHL.U32 R16, R11, 0x80, RZ ;  /* 0x000000800b107824 */ /* 0x000fe200078e00ff */
[----:B------:R-:W-:Y:S01]  /*17c0*/  PLOP3.LUT P1, PT, P1, PT, PT, 0x8, 0x80 ;  /* 0x000000000080781c */ /* 0x000fe20000f2e170 */
[----:B------:R-:W-:Y:S01]  /*17d0*/  IMAD.MOV.U32 R15, RZ, RZ, 0x1 ;  /* 0x00000001ff0f7424 */ /* 0x000fe200078e00ff */
[----:B------:R-:W3:Y:S01]  /*17e0*/  LDC R0, c[0x0][0x374] ;  /* 0x0000dd00ff007b82 */ /* 0x000ee20000000800 */
[----:B------:R-:W-:Y:S01]  /*17f0*/  IMAD.MOV.U32 R14, RZ, RZ, RZ ;  /* 0x000000ffff0e7224 */ /* 0x000fe200078e00ff */
[----:B------:R-:W-:Y:S01]  /*1800*/  CS2R R12, SRZ ;  /* 0x00000000000c7805 */ /* 0x000fe2000001ff00 */
[----:B------:R-:W-:Y:S01]  /*1810*/  IMAD.MOV.U32 R10, RZ, RZ, 0x1 ;  /* 0x00000001ff0a7424 */ /* 0x000fe200078e00ff */
[----:B------:R-:W-:Y:S01]  /*1820*/  LOP3.LUT R17, R17, 0x20, RZ, 0xc0, !PT ;  /* 0x0000002011117812 */ /* 0x000fe200078ec0ff */
[----:B------:R-:W4:Y:S01]  /*1830*/  LDCU.64 UR24, c[0x0][0x348] ;  /* 0x00006900ff1877ac */ /* 0x000f220008000a00 */
[----:B-1----:R-:W-:-:S02]  /*1840*/  UIADD3 UR4, UPT, UPT, UR15, 0x3f, URZ ;  /* 0x0000003f0f047890 */ /* 0x002fc4000fffe0ff */
[----:B------:R-:W-:Y:S02]  /*1850*/  USEL UR7, UR7, 0x2, UP1 ;  /* 0x0000000207077887 */ /* 0x000fe40008800000 */
[----:B------:R-:W-:Y:S01]  /*1860*/  USHF.R.S32.HI UR22, URZ, 0x1f, UR4 ;  /* 0x0000001fff167899 */ /* 0x000fe20008011404 */
[----:B------:R-:W-:-:S03]  /*1870*/  UMOV UR13, URZ ;  /* 0x000000ff000d7c82 */ /* 0x000fc60008000000 */
[----:B------:R-:W-:Y:S02]  /*1880*/  ULEA.HI UR22, UR22, UR4, URZ, 0x6 ;  /* 0x0000000416167291 */ /* 0x000fe4000f8f30ff */
[----:B------:R-:W-:Y:S02]  /*1890*/  UIADD3 UR4, UPT, UPT, UR15, -0x1, URZ ;  /* 0xffffffff0f047890 */ /* 0x000fe4000fffe0ff */
[----:B------:R-:W-:Y:S02]  /*18a0*/  USHF.R.S32.HI UR22, URZ, 0x6, UR22 ;  /* 0x00000006ff167899 */ /* 0x000fe40008011416 */
[----:B------:R-:W-:Y:S02]  /*18b0*/  UISETP.GE.U32.AND UP2, UPT, UR4, -0x7f, UPT ;  /* 0xffffff810400788c */ /* 0x000fe4000bf46070 */
[----:B------:R-:W-:Y:S02]  /*18c0*/  UISETP.LT.U32.AND UP0, UPT, UR22, 0x14, UPT ;  /* 0x000000141600788c */ /* 0x000fe4000bf01070 */
[----:B------:R-:W-:-:S02]  /*18d0*/  UIADD3 UR15, UPT, UPT, UR15, 0x7e, URZ ;  /* 0x0000007e0f0f7890 */ /* 0x000fc4000fffe0ff */
[----:B------:R-:W-:-:S04]  /*18e0*/  USEL UR21, UR22, 0x14, UP0 ;  /* 0x0000001416157887 */ /* 0x000fc80008000000 */
[----:B------:R-:W-:Y:S02]  /*18f0*/  UIADD3 UR6, UPT, UPT, UR21, -0x1, URZ ;  /* 0xffffffff15067890 */ /* 0x000fe4000fffe0ff */
[----:B------:R-:W-:Y:S02]  /*1900*/  @UP2 UIADD3 UR6, UPT, UPT, UR21, URZ, URZ ;  /* 0x000000ff15062290 */ /* 0x000fe4000fffe0ff */
[----:B------:R-:W-:Y:S02]  /*1910*/  UIADD3 UR14, UPT, UPT, UR22, -UR21, URZ ;  /* 0x80000015160e7290 */ /* 0x000fe4000fffe0ff */
[----:B------:R-:W-:Y:S02]  /*1920*/  UIADD3 UR5, UPT, UPT, UR6, 0x1, URZ ;  /* 0x0000000106057890 */ /* 0x000fe4000fffe0ff */
[----:B--2-4-:R-:W-:-:S12]  /*1930*/  UIADD3 UR6, UPT, UPT, -UR6, URZ, URZ ;  /* 0x000000ff06067290 */ /* 0x014fd8000fffe1ff */
.L_x_43:
[----:B------:R-:W-:Y:S01]  /*1940*/  UISETP.NE.AND UP0, UPT, UR37, URZ, UPT ;  /* 0x000000ff2500728c */ /* 0x000fe2000bf05270 */
[----:B------:R-:W1:Y:S08]  /*1950*/  S2UR UR37, SR_CgaCtaId ;  /* 0x00000000002579c3 */ /* 0x000e700000008800 */
[----:B------:R-:W-:Y:S05]  /*1960*/  BRA.U UP0, `(.L_x_24) ;  /* 0x0000000100347547 */ /* 0x000fea000b800000 */
[----:B------:R-:W2:Y:S01]  /*1970*/  S2R R2, SR_CgaCtaId ;  /* 0x0000000000027919 */ /* 0x000ea20000008800 */
[----:B------:R-:W-:-:S04]  /*1980*/  MOV R3, 0x400 ;  /* 0x0000040000037802 */ /* 0x000fc80000000f00 */
[----:B--2---:R-:W-:Y:S02]  /*1990*/  LEA R3, R2, R3, 0x18 ;  /* 0x0000000302037211 */ /* 0x004fe400078ec0ff */
[----:B------:R-:W-:-:S03]  /*19a0*/  SHF.L.U32 R2, R10, 0x1f, RZ ;  /* 0x0000001f0a027819 */ /* 0x000fc600000006ff */
[----:B------:R-:W-:-:S04]  /*19b0*/  IMAD R3, R12, 0x8, R3 ;  /* 0x000000080c037824 */ /* 0x000fc800078e0203 */
[----:B------:R-:W2:Y:S02]  /*19c0*/  SYNCS.PHASECHK.TRANS64.TRYWAIT P0, [R3+URZ+0x1d0], R2 ;  /* 0x0001d002030075a7 */ /* 0x000ea400080011ff */
[----:B--2---:R-:W-:Y:S05]  /*19d0*/  @!P0 BRA `(.L_x_25) ;  /* 0x0000006000588947 */ /* 0x004fea0003800000 */
.L_x_130:
[----:B------:R-:W-:Y:S01]  /*19e0*/  VIADD R12, R12, 0x1 ;  /* 0x000000010c0c7836 */ /* 0x000fe20000000000 */
[----:B------:R2:W-:Y:S04]  /*19f0*/  SYNCS.ARRIVE.TRANS64.A1T0 RZ, [R3+URZ+0x1c0], RZ ;  /* 0x0001c0ff03ff79a7 */ /* 0x0005e800081000ff */
[----:B------:R-:W-:-:S04]  /*1a00*/  ISETP.NE.AND P0, PT, R12, 0x2, PT ;  /* 0x000000020c00780c */ /* 0x000fc80003f05270 */
[----:B------:R-:W-:Y:S02]  /*1a10*/  SEL R12, R12, RZ, P0 ;  /* 0x000000ff0c0c7207 */ /* 0x000fe40000000000 */
[----:B--2---:R-:W-:-:S04]  /*1a20*/  SEL R3, RZ, 0x1, P0 ;  /* 0x00000001ff037807 */ /* 0x004fc80000000000 */
[----:B------:R-:W-:-:S07]  /*1a30*/  LOP3.LUT R10, R10, R3, RZ, 0x3c, !PT ;  /* 0x000000030a0a7212 */ /* 0x000fce00078e3cff */
.L_x_24:
[----:B------:R-:W-:Y:S01]  /*1a40*/  UMOV UR4, 0x400 ;  /* 0x0000040000047882 */ /* 0x000fe20000000000 */
[----:B------:R-:W-:Y:S01]  /*1a50*/  LEA.HI R3, R155, R155, RZ, 0x1 ;  /* 0x0000009b9b037211 */ /* 0x000fe200078f08ff */
[----:B-1----:R-:W-:Y:S01]  /*1a60*/  ULEA UR4, UR37, UR4, 0x18 ;  /* 0x0000000425047291 */ /* 0x002fe2000f8ec0ff */
[----:B------:R-:W-:Y:S01]  /*1a70*/  SHF.L.U32 R2, R15, 0x1f, RZ ;  /* 0x0000001f0f027819 */ /* 0x000fe200000006ff */
[----:B------:R-:W-:Y:S01]  /*1a80*/  UISETP.GE.U32.AND UP0, UPT, UR15, 0x7f, UPT ;  /* 0x0000007f0f00788c */ /* 0x000fe2000bf06070 */
[----:B------:R-:W-:Y:S01]  /*1a90*/  R2UR UR35, R16 ;  /* 0x00000000102372ca */ /* 0x000fe200000e0000 */
[----:B------:R-:W-:Y:S01]  /*1aa0*/  ULEA UR8, UR13, UR4, 0x3 ;  /* 0x000000040d087291 */ /* 0x000fe2000f8e18ff */
[----:B------:R-:W-:Y:S01]  /*1ab0*/  IMAD.SHL.U32 R3, R3, 0x80, RZ ;  /* 0x0000008003037824 */ /* 0x000fe200078e00ff */
[----:B------:R-:W-:Y:S01]  /*1ac0*/  R2UR UR11, R17 ;  /* 0x00000000110b72ca */ /* 0x000fe200000e0000 */
[----:B------:R-:W-:-:S03]  /*1ad0*/  UMOV UR23, URZ ;  /* 0x000000ff00177c82 */ /* 0x000fc60008000000 */
[----:B------:R-:W-:-:S03]  /*1ae0*/  LOP3.LUT R3, R3, 0xffffff00, RZ, 0xc0, !PT ;  /* 0xffffff0003037812 */ /* 0x000fc600078ec0ff */
[----:B------:R1:W2:Y:S01]  /*1af0*/  SYNCS.PHASECHK.TRANS64.TRYWAIT P0, [UR8+0xa0], R2 ;  /* 0x0000a002ff0075a7 */ /* 0x0002a20008001108 */
[----:B------:R-:W-:Y:S02]  /*1b00*/  R2UR UR9, R3 ;  /* 0x00000000030972ca */ /* 0x000fe400000e0000 */
[----:B------:R-:W-:-:S11]  /*1b10*/  R2UR UR8, R164 ;  /* 0x00000000a40872ca */ /* 0x000fd600000e0000 */
[----:B------:R-:W-:Y:S02]  /*1b20*/  ULOP3.LUT UR35, UR9, 0x80, UR35, 0xf8, !UPT ;  /* 0x0000008009237892 */ /* 0x000fe4000f8ef823 */
[----:B------:R-:W-:Y:S01]  /*1b30*/  ULEA UR11, UR8, UR11, 0x6 ;  /* 0x0000000b080b7291 */ /* 0x000fe2000f8e30ff */
[----:B------:R-:W-:Y:S11]  /*1b40*/  BRA.U !UP0, `(.L_x_26) ;  /* 0x0000000108c07547 */ /* 0x000ff6000b800000 */
[----:B------:R-:W-:Y:S01]  /*1b50*/  UMOV UR16, UR6 ;  /* 0x0000000600107c82 */ /* 0x000fe20008000000 */
[----:B------:R-:W-:Y:S01]  /*1b60*/  UMOV UR17, UR13 ;  /* 0x0000000d00117c82 */ /* 0x000fe20008000000 */
[----:B------:R-:W-:-:S05]  /*1b70*/  UMOV UR34, URZ ;  /* 0x000000ff00227c82 */ /* 0x000fca0008000000 */
.L_x_32:
[----:B------:R-:W-:Y:S01]  /*1b80*/  ULEA UR33, UR17, UR4, 0x3 ;  /* 0x0000000411217291 */ /* 0x000fe2000f8e18ff */
[----:B------:R-:W-:Y:S01]  /*1b90*/  @P5 MOV R3, 0x5000 ;  /* 0x0000500000035802 */ /* 0x000fe20000000f00 */
[----:B-12-4-:R-:W-:Y:S10]  /*1ba0*/  @P0 BRA `(.L_x_27) ;  /* 0x00000000000c0947 */ /* 0x016ff40003800000 */
[----:B------:R-:W-:-:S04]  /*1bb0*/  SHF.L.U32 R5, R15, 0x1f, RZ ;  /* 0x0000001f0f057819 */ /* 0x000fc800000006ff */
[----:B------:R-:W2:Y:S02]  /*1bc0*/  SYNCS.PHASECHK.TRANS64.TRYWAIT P0, [UR33+0xa0], R5 ;  /* 0x0000a005ff0075a7 */ /* 0x000ea40008001121 */
[----:B--2---:R-:W-:Y:S05]  /*1bd0*/  @!P0 BRA `(.L_x_28) ;  /* 0x0000005c00ec8947 */ /* 0x004fea0003800000 */
.L_x_27:
[----:B------:R2:W-:Y:S01]  /*1be0*/  @P5 SYNCS.ARRIVE.TRANS64 RZ, [UR33], R3 ;  /* 0x00000003ffff59a7 */ /* 0x0005e20008000021 */
[----:B------:R-:W-:Y:S02]  /*1bf0*/  ULOP3.LUT UR8, UR7, 0x2, URZ, 0xfc, !UPT ;  /* 0x0000000207087892 */ /* 0x000fe4000f8efcff */
[----:B------:R-:W-:Y:S02]  /*1c00*/  UIADD3 UR16, UPT, UPT, UR16, 0x1, URZ ;  /* 0x0000000110107890 */ /* 0x000fe4000fffe0ff */
[----:B------:R-:W-:Y:S02]  /*1c10*/  UISETP.NE.AND UP0, UPT, UR8, 0x2, UPT ;  /* 0x000000020800788c */ /* 0x000fe4000bf05270 */
[----:B------:R-:W-:-:S07]  /*1c20*/  UISETP.NE.AND UP2, UPT, UR16, 0x1, UPT ;  /* 0x000000011000788c */ /* 0x000fce000bf45270 */
[----:B------:R-:W-:Y:S05]  /*1c30*/  BRA.U UP0, `(.L_x_29) ;  /* 0x0000000100047547 */ /* 0x000fea000b800000 */
[----:B------:R-:W-:Y:S05]  /*1c40*/  BPT.TRAP 0x1 ;  /* 0x000000040000795c */ /* 0x000fea0000300000 */
.L_x_29:
[----:B------:R-:W-:Y:S04]  /*1c50*/  BSSY.RECONVERGENT B0, `(.L_x_30) ;  /* 0x0000003000007945 */ /* 0x000fe80003800200 */
[----:B------:R-:W-:Y:S05]  /*1c60*/  @!P4 BRA `(.L_x_31) ;  /* 0x000000000004c947 */ /* 0x000fea0003800000 */
[----:B------:R-:W-:Y:S05]  /*1c70*/  BPT.TRAP 0x1 ;  /* 0x000000040000795c */ /* 0x000fea0000300000 */
.L_x_31:
[----:B------:R-:W-:Y:S05]  /*1c80*/  BSYNC.RECONVERGENT B0 ;  /* 0x0000000000007941 */ /* 0x000fea0003800200 */
.L_x_30:
[----:B------:R-:W-:Y:S02]  /*1c90*/  UIADD3 UR13, UPT, UPT, UR17, 0x1, URZ ;  /* 0x00000001110d7890 */ /* 0x000fe4000fffe0ff */
[----:B------:R-:W-:Y:S02]  /*1ca0*/  ULEA UR32, UR17, UR4, 0xd ;  /* 0x0000000411207291 */ /* 0x000fe4000f8e68ff */
[----:B------:R-:W-:Y:S02]  /*1cb0*/  UISETP.NE.AND UP0, UPT, UR13, 0x14, UPT ;  /* 0x000000140d00788c */ /* 0x000fe4000bf05270 */
[----:B------:R-:W-:Y:S02]  /*1cc0*/  UIADD3 UR28, UP1, UPT, UR24, 0x80, URZ ;  /* 0x00000080181c7890 */ /* 0x000fe4000ff3e0ff */
[----:B------:R-:W-:Y:S02]  /*1cd0*/  USEL UR9, URZ, 0x1, UP0 ;  /* 0x00000001ff097887 */ /* 0x000fe40008000000 */
[----:B------:R-:W-:-:S02]  /*1ce0*/  USEL UR13, UR13, URZ, UP0 ;  /* 0x000000ff0d0d7287 */ /* 0x000fc40008000000 */
[----:B------:R-:W-:Y:S02]  /*1cf0*/  UIADD3 UR26, UP0, UPT, UR24, 0x180, URZ ;  /* 0x00000180181a7890 */ /* 0x000fe4000ff1e0ff */
[----:B------:R-:W-:Y:S01]  /*1d00*/  ULEA UR8, UR13, UR4, 0x3 ;  /* 0x000000040d087291 */ /* 0x000fe2000f8e18ff */
[----:B------:R-:W-:Y:S01]  /*1d10*/  LOP3.LUT R15, R15, UR9, RZ, 0x3c, !PT ;  /* 0x000000090f0f7c12 */ /* 0x000fe2000f8e3cff */
[----:B------:R-:W-:Y:S02]  /*1d20*/  ULOP3.LUT UR33, UR33, 0xfefffff8, URZ, 0xc0, !UPT ;  /* 0xfefffff821217892 */ /* 0x000fe4000f8ec0ff */
[----:B------:R-:W-:Y:S01]  /*1d30*/  UIADD3.X UR29, UPT, UPT, URZ, UR25, URZ, UP1, !UPT ;  /* 0x00000019ff1d7290 */ /* 0x000fe20008ffe4ff */
[----:B-1----:R-:W-:Y:S01]  /*1d40*/  SHF.L.U32 R2, R15, 0x1f, RZ ;  /* 0x0000001f0f027819 */ /* 0x002fe200000006ff */
[----:B------:R-:W-:Y:S02]  /*1d50*/  UIADD3 UR32, UPT, UPT, UR32, 0x4600, URZ ;  /* 0x0000460020207890 */ /* 0x000fe4000fffe0ff */
[----:B------:R-:W-:Y:S01]  /*1d60*/  UIADD3.X UR27, UPT, UPT, URZ, UR25, URZ, UP0, !UPT ;  /* 0x00000019ff1b7290 */ /* 0x000fe200087fe4ff */
[----:B------:R4:W1:Y:S01]  /*1d70*/  SYNCS.PHASECHK.TRANS64.TRYWAIT P0, [UR8+0xa0], R2 ;  /* 0x0000a002ff0075a7 */ /* 0x0008620008001108 */
[----:B------:R-:W-:Y:S01]  /*1d80*/  ULEA UR8, UR17, UR4, 0xb ;  /* 0x0000000411087291 */ /* 0x000fe2000f8e58ff */
[----:B------:R-:W-:Y:S01]  /*1d90*/  UMOV UR18, 0x0 ;  /* 0x0000000000127882 */ /* 0x000fe20000000000 */
[----:B------:R-:W-:-:S02]  /*1da0*/  UMOV UR19, 0x10000000 ;  /* 0x1000000000137882 */ /* 0x000fc40000000000 */
[----:B------:R-:W-:Y:S01]  /*1db0*/  UIADD3 UR8, UPT, UPT, UR8, 0x2c600, URZ ;  /* 0x0002c60008087890 */ /* 0x000fe2000fffe0ff */
[----:B------:R2:W-:Y:S01]  /*1dc0*/  UTMALDG.3D.2CTA [UR32], [UR28], desc[UR18] ;  /* 0x000012201c0075b4 */ /* 0x0005e20008211000 */
[----:B------:R-:W-:Y:S01]  /*1dd0*/  UMOV UR10, UR34 ;  /* 0x00000022000a7c82 */ /* 0x000fe20008000000 */
[----:B------:R-:W-:Y:S01]  /*1de0*/  UMOV UR12, UR36 ;  /* 0x00000024000c7c82 */ /* 0x000fe20008000000 */
[----:B------:R-:W-:Y:S01]  /*1df0*/  UMOV UR9, UR33 ;  /* 0x0000002100097c82 */ /* 0x000fe20008000000 */
[----:B------:R-:W-:Y:S01]  /*1e00*/  UMOV UR23, UR5 ;  /* 0x0000000500177c82 */ /* 0x000fe20008000000 */
[----:B------:R-:W-:-:S03]  /*1e10*/  UMOV UR17, UR13 ;  /* 0x0000000d00117c82 */ /* 0x000fc60008000000 */
[----:B------:R4:W-:Y:S01]  /*1e20*/  UTMALDG.3D.2CTA [UR8], [UR26], desc[UR18] ;  /* 0x000012081a0075b4 */ /* 0x0009e20008211000 */
[----:B--2---:R-:W-:Y:S01]  /*1e30*/  UIADD3 UR34, UPT, UPT, UR34, 0x40, URZ ;  /* 0x0000004022227890 */ /* 0x004fe2000fffe0ff */
[----:B------:R-:W-:Y:S11]  /*1e40*/  BRA.U UP2, `(.L_x_32) ;  /* 0xfffffffd024c7547 */ /* 0x000ff6000b83ffff */
.L_x_26:
[----:B----4-:R-:W-:Y:S01]  /*1e50*/  ULEA UR8, UR13, UR4, 0x3 ;  /* 0x000000040d087291 */ /* 0x010fe2000f8e18ff */
[----:B-1----:R-:W-:Y:S01]  /*1e60*/  SHF.L.U32 R2, R15, 0x1f, RZ ;  /* 0x0000001f0f027819 */ /* 0x002fe200000006ff */
[----:B------:R-:W-:Y:S01]  /*1e70*/  @!P1 SYNCS.ARRIVE.TRANS64.A1T0 RZ, [UR4+0x158], RZ ;  /* 0x000158ffffff99a7 */ /* 0x000fe20008100004 */
[----:B------:R-:W-:-:S06]  /*1e80*/  UISETP.GT.AND UP0, UPT, UR22, UR21, UPT ;  /* 0x000000151600728c */ /* 0x000fcc000bf04270 */
[----:B--2---:R1:W2:Y:S03]  /*1e90*/  SYNCS.PHASECHK.TRANS64.TRYWAIT P0, [UR8+0xa0], R2 ;  /* 0x0000a002ff0075a7 */ /* 0x0042a60008001108 */
[----:B------:R-:W-:Y:S05]  /*1ea0*/  BRA.U !UP0, `(.L_x_33) ;  /* 0x0000000108c07547 */ /* 0x000fea000b800000 */
[----:B------:R-:W-:Y:S01]  /*1eb0*/  UIADD3 UR26, UPT, UPT, UR14, UR23, URZ ;  /* 0x000000170e1a7290 */ /* 0x000fe2000fffe0ff */
[----:B------:R-:W-:-:S11]  /*1ec0*/  UMOV UR27, UR13 ;  /* 0x0000000d001b7c82 */ /* 0x000fd60008000000 */
.L_x_39:
[----:B------:R-:W-:Y:S01]  /*1ed0*/  ULEA UR17, UR27, UR4, 0x3 ;  /* 0x000000041b117291 */ /* 0x000fe2000f8e18ff */
[----:B--2---:R-:W-:Y:S01]  /*1ee0*/  @P5 MOV R3, 0x5000 ;  /* 0x0000500000035802 */ /* 0x004fe20000000f00 */
[----:B-12---:R-:W-:Y:S10]  /*1ef0*/  @P0 BRA `(.L_x_34) ;  /* 0x00000000000c0947 */ /* 0x006ff40003800000 */
[----:B------:R-:W-:-:S04]  /*1f00*/  SHF.L.U32 R5, R15, 0x1f, RZ ;  /* 0x0000001f0f057819 */ /* 0x000fc800000006ff */
[----:B------:R-:W2:Y:S02]  /*1f10*/  SYNCS.PHASECHK.TRANS64.TRYWAIT P0, [UR17+0xa0], R5 ;  /* 0x0000a005ff0075a7 */ /* 0x000ea40008001111 */
[----:B--2---:R-:W-:Y:S05]  /*1f20*/  @!P0 BRA `(.L_x_35) ;  /* 0x0000005c00308947 */ /* 0x004fea0003800000 */
.L_x_34:
[----:B------:R2:W-:Y:S01]  /*1f30*/  @P5 SYNCS.ARRIVE.TRANS64 RZ, [UR17], R3 ;  /* 0x00000003ffff59a7 */ /* 0x0005e20008000011 */
[----:B------:R-:W-:-:S04]  /*1f40*/  ULOP3.LUT UR8, UR7, 0x2, URZ, 0xfc, !UPT ;  /* 0x0000000207087892 */ /* 0x000fc8000f8efcff */
[----:B------:R-:W-:-:S09]  /*1f50*/  UISETP.NE.AND UP0, UPT, UR8, 0x2, UPT ;  /* 0x000000020800788c */ /* 0x000fd2000bf05270 */
[----:B------:R-:W-:Y:S05]  /*1f60*/  BRA.U UP0, `(.L_x_36) ;  /* 0x0000000100047547 */ /* 0x000fea000b800000 */
[----:B------:R-:W-:Y:S05]  /*1f70*/  BPT.TRAP 0x1 ;  /* 0x000000040000795c */ /* 0x000fea0000300000 */
.L_x_36:
[----:B------:R-:W-:Y:S04]  /*1f80*/  BSSY.RECONVERGENT B0, `(.L_x_37) ;  /* 0x0000003000007945 */ /* 0x000fe80003800200 */
[----:B------:R-:W-:Y:S05]  /*1f90*/  @!P4 BRA `(.L_x_38) ;  /* 0x000000000004c947 */ /* 0x000fea0003800000 */
[----:B------:R-:W-:Y:S05]  /*1fa0*/  BPT.TRAP 0x1 ;  /* 0x000000040000795c */ /* 0x000fea0000300000 */
.L_x_38:
[----:B------:R-:W-:Y:S05]  /*1fb0*/  BSYNC.RECONVERGENT B0 ;  /* 0x0000000000007941 */ /* 0x000fea0003800200 */
.L_x_37:
        /* <DEDUP_REMOVED lines=9> */
[----:B------:R-:W-:Y:S02]  /*2050*/  USHF.L.U32 UR18, UR23, 0x6, URZ ;  /* 0x0000000617127899 */ /* 0x000fe400080006ff */
[----:B------:R-:W-:Y:S01]  /*2060*/  ULOP3.LUT UR17, UR17, 0xfefffff8, URZ, 0xc0, !UPT ;  /* 0xfefffff811117892 */ /* 0x000fe2000f8ec0ff */
[----:B-1----:R-:W-:Y:S01]  /*2070*/  SHF.L.U32 R2, R15, 0x1f, RZ ;  /* 0x0000001f0f027819 */ /* 0x002fe200000006ff */
[----:B------:R-:W-:Y:S02]  /*2080*/  UIADD3 UR16, UPT, UPT, UR16, 0x4600, URZ ;  /* 0x0000460010107890 */ /* 0x000fe4000fffe0ff */
[----:B------:R-:W-:Y:S01]  /*2090*/  UIADD3.X UR33, UPT, UPT, URZ, UR25, URZ, UP1, !UPT ;  /* 0x00000019ff217290 */ /* 0x000fe20008ffe4ff */
[----:B------:R4:W1:Y:S01]  /*20a0*/  SYNCS.PHASECHK.TRANS64.TRYWAIT P0, [UR8+0xa0], R2 ;  /* 0x0000a002ff0075a7 */ /* 0x0008620008001108 */
[----:B------:R-:W-:-:S02]  /*20b0*/  ULEA UR8, UR27, UR4, 0xb ;  /* 0x000000041b087291 */ /* 0x000fc4000f8e58ff */
[----:B------:R-:W-:Y:S02]  /*20c0*/  UIADD3.X UR31, UPT, UPT, URZ, UR25, URZ, UP0, !UPT ;  /* 0x00000019ff1f7290 */ /* 0x000fe400087fe4ff */
[----:B------:R-:W-:Y:S01]  /*20d0*/  UIADD3 UR8, UPT, UPT, UR8, 0x2c600, URZ ;  /* 0x0002c60008087890 */ /* 0x000fe2000fffe0ff */
[----:B------:R-:W-:Y:S01]  /*20e0*/  UMOV UR28, 0x0 ;  /* 0x00000000001c7882 */ /* 0x000fe20000000000 */
[----:B------:R-:W-:Y:S01]  /*20f0*/  UMOV UR29, 0x10000000 ;  /* 0x10000000001d7882 */ /* 0x000fe20000000000 */
[----:B------:R-:W-:Y:S01]  /*2100*/  UMOV UR19, UR35 ;  /* 0x0000002300137c82 */ /* 0x000fe20008000000 */
[----:B------:R-:W-:Y:S01]  /*2110*/  UMOV UR20, UR36 ;  /* 0x0000002400147c82 */ /* 0x000fe20008000000 */
[----:B------:R-:W-:Y:S01]  /*2120*/  UMOV UR12, UR36 ;  /* 0x00000024000c7c82 */ /* 0x000fe20008000000 */
[----:B------:R-:W-:Y:S01]  /*2130*/  UMOV UR9, UR17 ;  /* 0x0000001100097c82 */ /* 0x000fe20008000000 */
[----:B------:R-:W-:Y:S01]  /*2140*/  UMOV UR10, UR18 ;  /* 0x00000012000a7c82 */ /* 0x000fe20008000000 */
[----:B------:R4:W-:Y:S01]  /*2150*/  UTMALDG.3D.2CTA [UR16], [UR32], desc[UR28] ;  /* 0x00001c10200075b4 */ /* 0x0009e20008211000 */
[----:B------:R-:W-:Y:S01]  /*2160*/  UIADD3 UR23, UPT, UPT, UR23, 0x1, URZ ;  /* 0x0000000117177890 */ /* 0x000fe2000fffe0ff */
[----:B------:R-:W-:-:S03]  /*2170*/  UMOV UR27, UR13 ;  /* 0x0000000d001b7c82 */ /* 0x000fc60008000000 */
[----:B------:R-:W-:Y:S01]  /*2180*/  UISETP.NE.AND UP0, UPT, UR23, UR26, UPT ;  /* 0x0000001a1700728c */ /* 0x000fe2000bf05270 */
[----:B------:R4:W-:Y:S08]  /*2190*/  UTMALDG.3D.2CTA [UR8], [UR30], desc[UR28] ;  /* 0x00001c081e0075b4 */ /* 0x0009f00008211000 */
[----:B----4-:R-:W-:Y:S05]  /*21a0*/  BRA.U UP0, `(.L_x_39) ;  /* 0xfffffffd00487547 */ /* 0x010fea000b83ffff */
.L_x_33:
[C---:B-1----:R-:W-:Y:S01]  /*21b0*/  LEA R2, R14.reuse, UR4, 0x3 ;  /* 0x000000040e027c11 */ /* 0x042fe2000f8e18ff */
[----:B------:R-:W-:Y:S01]  /*21c0*/  NOP ;  /* 0x0000000000007918 */ /* 0x000fe20000000000 */
[----:B--2---:R-:W-:Y:S02]  /*21d0*/  SHF.L.U32 R3, R13, 0x1f, RZ ;  /* 0x0000001f0d037819 */ /* 0x004fe400000006ff */
[----:B------:R-:W-:Y:S02]  /*21e0*/  LEA R4, R14, UR4, 0x4 ;  /* 0x000000040e047c11 */ /* 0x000fe4000f8e20ff */
[----:B------:R-:W1:Y:S02]  /*21f0*/  SYNCS.PHASECHK.TRANS64.TRYWAIT P0, [R2+URZ+0x160], R3 ;  /* 0x00016003020075a7 */ /* 0x000e6400080011ff */
[----:B-1----:R-:W-:Y:S05]  /*2200*/  @!P0 BRA `(.L_x_40) ;  /* 0x0000005800908947 */ /* 0x002fea0003800000 */
.L_x_133:
[----:B------:R-:W2:Y:S01]  /*2210*/  LDS.128 R4, [R4+0x1f0] ;  /* 0x0001f00004047984 */ /* 0x000ea20000000c00 */
[----:B------:R-:W-:Y:S01]  /*2220*/  ISETP.GE.AND P0, PT, R72, 0x1, PT ;  /* 0x000000014800780c */ /* 0x000fe20003f06270 */
[----:B-1----:R-:W-:Y:S01]  /*2230*/  VIADD R2, R2, 0x170 ;  /* 0x0000017002027836 */ /* 0x002fe20000000000 */
[----:B------:R-:W-:Y:S01]  /*2240*/  @!PT LDS RZ, [RZ] ;  /* 0x00000000fffff984 */ /* 0x000fe20000000800 */
[----:B------:R-:W-:Y:S01]  /*2250*/  @!PT LDS RZ, [RZ] ;  /* 0x00000000fffff984 */ /* 0x000fe20000000800 */
[----:B------:R-:W-:Y:S01]  /*2260*/  @!PT LDS RZ, [RZ] ;  /* 0x00000000fffff984 */ /* 0x000fe20000000800 */
[----:B------:R-:W-:Y:S01]  /*2270*/  @!PT LDS RZ, [RZ] ;  /* 0x00000000fffff984 */ /* 0x000fe20000000800 */
[----:B------:R1:W-:Y:S06]  /*2280*/  MEMBAR.ALL.CTA ;  /* 0x0000000000007992 */ /* 0x0003ec0000008000 */
[----:B-1----:R-:W1:Y:S01]  /*2290*/  FENCE.VIEW.ASYNC.S ;  /* 0x00000000000073c6 */ /* 0x002e620000000000 */
[----:B------:R-:W-:-:S04]  /*22a0*/  PRMT R2, RZ, 0x654, R2 ;  /* 0x00000654ff027816 */ /* 0x000fc80000000002 */
[----:B-1----:R1:W-:Y:S01]  /*22b0*/  SYNCS.ARRIVE.TRANS64.RED.A1T0 RZ, [R2+URZ], RZ ;  /* 0x000000ff02ff79a7 */ /* 0x0023e200081004ff */
[----:B--2---:R-:W-:-:S13]  /*22c0*/  LOP3.LUT P2, RZ, R6, 0x1, RZ, 0xc0, !PT ;  /* 0x0000000106ff7812 */ /* 0x004fda000784c0ff */
[----:B------:R-:W-:Y:S01]  /*22d0*/  @P2 SHF.R.U32.HI R3, RZ, 0x10, R5 ;  /* 0x00000010ff032819 */ /* 0x000fe20000011605 */
[----:B------:R-:W-:Y:S01]  /*22e0*/  VOTEU.ANY UP0, P2 ;  /* 0x0000000000ff7886 */ /* 0x000fe20001000100 */
[----:B------:R-:W-:Y:S02]  /*22f0*/  @P2 MOV R11, R4 ;  /* 0x00000004000b2202 */ /* 0x000fe40000000f00 */
[----:B------:R-:W-:Y:S02]  /*2300*/  @P2 R2UR.BROADCAST UR8, R3 ;  /* 0x00000000030822ca */ /* 0x000fe400008e0000 */
[----:B------:R-:W-:-:S11]  /*2310*/  @P2 LOP3.LUT R8, R5, 0xffff, RZ, 0xc0, !PT ;  /* 0x0000ffff05082812 */ /* 0x000fd600078ec0ff */
[----:B------:R-:W-:Y:S01]  /*2320*/  @UP0 UMOV UR36, UR8 ;  /* 0x0000000800240c82 */ /* 0x000fe20008000000 */
[----:B-1----:R-:W-:Y:S05]  /*2330*/  @!P0 BRA `(.L_x_41) ;  /* 0x0000000000b88947 */ /* 0x002fea0003800000 */
[----:B------:R-:W3:Y:S01]  /*2340*/  LDC.64 R4, c[0x0][0xb18] ;  /* 0x0002c600ff047b82 */ /* 0x000ee20000000a00 */
[----:B------:R-:W-:-:S07]  /*2350*/  ISETP.NE.AND P3, PT, R72, 0x1, PT ;  /* 0x000000014800780c */ /* 0x000fce0003f65270 */
[----:B------:R-:W1:Y:S08]  /*2360*/  LDC.64 R6, c[0x0][0xb10] ;  /* 0x0002c400ff067b82 */ /* 0x000e700000000a00 */
[----:B------:R-:W2:Y:S08]  /*2370*/  LDC R18, c[0x0][0xb20] ;  /* 0x0002c800ff127b82 */ /* 0x000eb00000000800 */
[----:B------:R-:W4:Y:S01]  /*2380*/  LDC R20, c[0x0][0xb0c] ;  /* 0x0002c300ff147b82 */ /* 0x000f220000000800 */
[----:B---3--:R-:W-:Y:S01]  /*2390*/  IMAD.HI.U32 R19, R0, R5, RZ ;  /* 0x0000000500137227 */ /* 0x008fe200078e00ff */
[----:B------:R-:W-:-:S03]  /*23a0*/  ISETP.NE.AND P0, PT, R4, 0x1, PT ;  /* 0x000000010400780c */ /* 0x000fc60003f05270 */
[----:B------:R-:W-:-:S03]  /*23b0*/  IMAD.HI.U32 R5, R8, R5, RZ ;  /* 0x0000000508057227 */ /* 0x000fc600078e00ff */
[----:B------:R-:W3:Y:S01]  /*23c0*/  LDC.64 R2, c[0x0][0xb28] ;  /* 0x0002ca00ff027b82 */ /* 0x000ee20000000a00 */
[----:B-1----:R-:W-:-:S04]  /*23d0*/  IMAD.HI.U32 R22, R9, R6, RZ ;  /* 0x0000000609167227 */ /* 0x002fc800078e00ff */
[----:B------:R-:W-:Y:S01]  /*23e0*/  IMAD.HI.U32 R24, R11, R6, RZ ;  /* 0x000000060b187227 */ /* 0x000fe200078e00ff */
[----:B------:R-:W-:Y:S02]  /*23f0*/  SHF.R.U32.HI R22, RZ, R7, R22 ;  /* 0x00000007ff167219 */ /* 0x000fe40000011616 */
[-C--:B--2---:R-:W-:Y:S02]  /*2400*/  SHF.R.U32.HI R19, RZ, R18.reuse, R19 ;  /* 0x00000012ff137219 */ /* 0x084fe40000011613 */
[----:B------:R-:W-:Y:S02]  /*2410*/  SHF.R.U32.HI R5, RZ, R18, R5 ;  /* 0x00000012ff057219 */ /* 0x000fe40000011605 */
[----:B------:R-:W-:Y:S02]  /*2420*/  SEL R19, R0, R19, !P0 ;  /* 0x0000001300137207 */ /* 0x000fe40004000000 */
[----:B------:R-:W-:Y:S02]  /*2430*/  SHF.R.U32.HI R24, RZ, R7, R24 ;  /* 0x00000007ff187219 */ /* 0x000fe40000011618 */
[----:B----4-:R-:W-:-:S02]  /*2440*/  ISETP.NE.AND P1, PT, R20, 0x1, PT ;  /* 0x000000011400780c */ /* 0x010fc40003f25270 */
[----:B------:R-:W-:Y:S02]  /*2450*/  SEL R5, R8, R5, !P0 ;  /* 0x0000000508057207 */ /* 0x000fe40004000000 */
[----:B------:R-:W-:Y:S02]  /*2460*/  SEL R21, R9, R22, !P1 ;  /* 0x0000001609157207 */ /* 0x000fe40004800000 */
[----:B------:R-:W-:Y:S01]  /*2470*/  SEL R7, R11, R24, !P1 ;  /* 0x000000180b077207 */ /* 0x000fe20004800000 */
[----:B---3--:R-:W-:-:S04]  /*2480*/  IMAD.HI.U32 R22, R19, R2, RZ ;  /* 0x0000000213167227 */ /* 0x008fc800078e00ff */
[----:B------:R-:W-:Y:S01]  /*2490*/  IMAD.HI.U32 R6, R21, R2, RZ ;  /* 0x0000000215067227 */ /* 0x000fe200078e00ff */
[----:B------:R-:W-:-:S04]  /*24a0*/  @P3 SHF.R.U32.HI R19, RZ, R3, R22 ;  /* 0x00000003ff133219 */ /* 0x000fc80000011616 */
[----:B------:R-:W-:Y:S01]  /*24b0*/  @P3 SHF.R.U32.HI R21, RZ, R3, R6 ;  /* 0x00000003ff153219 */ /* 0x000fe20000011606 */
[----:B------:R-:W-:-:S04]  /*24c0*/  IMAD R19, R72, R19, RZ ;  /* 0x0000001348137224 */ /* 0x000fc800078e02ff */
[----:B------:R-:W-:Y:S01]  /*24d0*/  IMAD R6, R72, R21, RZ ;  /* 0x0000001548067224 */ /* 0x000fe200078e02ff */
[C---:B------:R-:W-:Y:S02]  /*24e0*/  ISETP.GE.AND P0, PT, R5.reuse, R19, PT ;  /* 0x000000130500720c */ /* 0x040fe40003f06270 */
[----:B------:R-:W-:Y:S02]  /*24f0*/  IADD3 R19, PT, PT, -R5, RZ, RZ ;  /* 0x000000ff05137210 */ /* 0x000fe40007ffe1ff */
[----:B------:R-:W-:Y:S01]  /*2500*/  ISETP.GE.OR P0, PT, R7, R6, P0 ;  /* 0x000000060700720c */ /* 0x000fe20000706670 */
[----:B------:R-:W-:-:S04]  /*2510*/  IMAD.HI.U32 R6, R5, R2, RZ ;  /* 0x0000000205067227 */ /* 0x000fc800078e00ff */
[----:B------:R-:W-:Y:S01]  /*2520*/  IMAD R8, R4, R19, R8 ;  /* 0x0000001304087224 */ /* 0x000fe200078e0208 */
[----:B------:R-:W-:-:S04]  /*2530*/  SHF.R.U32.HI R6, RZ, R3, R6 ;  /* 0x00000003ff067219 */ /* 0x000fc80000011606 */
[----:B------:R-:W-:-:S03]  /*2540*/  SEL R6, R5, R6, !P3 ;  /* 0x0000000605067207 */ /* 0x000fc60005800000 */
[----:B------:R-:W-:-:S04]  /*2550*/  @!P0 IMAD.HI.U32 R18, R7, R2, RZ ;  /* 0x0000000207128227 */ /* 0x000fc800078e00ff */
[----:B------:R-:W-:Y:S01]  /*2560*/  IMAD.MOV R2, RZ, RZ, -R6 ;  /* 0x000000ffff027224 */ /* 0x000fe200078e0a06 */
[----:B------:R-:W-:-:S03]  /*2570*/  @!P0 SHF.R.U32.HI R18, RZ, R3, R18 ;  /* 0x00000003ff128219 */ /* 0x000fc60000011612 */
[----:B------:R-:W-:Y:S01]  /*2580*/  IMAD R2, R72, R2, R5 ;  /* 0x0000000248027224 */ /* 0x000fe200078e0205 */
        /* <DEDUP_REMOVED lines=9> */
.L_x_41:
[----:B------:R-:W1:Y:S02]  /*2620*/  LDCU UR8, c[0x0][0xb30] ;  /* 0x00016600ff0877ac */ /* 0x000e640008000800 */
[----:B-1----:R-:W-:-:S09]  /*2630*/  UISETP.NE.AND UP0, UPT, UR8, 0x1, UPT ;  /* 0x000000010800788c */ /* 0x002fd2000bf05270 */
[----:B------:R-:W-:Y:S05]  /*2640*/  BRA.U UP0, `(.L_x_42) ;  /* 0x0000000100407547 */ /* 0x000fea000b800000 */
[----:B------:R-:W1:Y:S08]  /*2650*/  LDC.64 R4, c[0x0][0xb10] ;  /* 0x0002c400ff047b82 */ /* 0x000e700000000a00 */
[----:B------:R-:W2:Y:S08]  /*2660*/  LDC.64 R2, c[0x0][0xb18] ;  /* 0x0002c600ff027b82 */ /* 0x000eb00000000a00 */
[----:B------:R-:W4:Y:S08]  /*2670*/  LDC R6, c[0x0][0xb20] ;  /* 0x0002c800ff067b82 */ /* 0x000f300000000800 */
[----:B------:R-:W3:Y:S01]  /*2680*/  LDC R18, c[0x0][0xb0c] ;  /* 0x0002c300ff127b82 */ /* 0x000ee20000000800 */
[----:B-1----:R-:W-:-:S05]  /*2690*/  IMAD.HI.U32 R4, R11, R4, RZ ;  /* 0x000000040b047227 */ /* 0x002fca00078e00ff */
[----:B------:R-:W-:Y:S01]  /*26a0*/  SHF.R.U32.HI R4, RZ, R5, R4 ;  /* 0x00000005ff047219 */ /* 0x000fe20000011604 */
[----:B--2---:R-:W-:Y:S01]  /*26b0*/  IMAD.HI.U32 R3, R8, R3, RZ ;  /* 0x0000000308037227 */ /* 0x004fe200078e00ff */
[----:B------:R-:W-:-:S04]  /*26c0*/  ISETP.NE.AND P0, PT, R2, 0x1, PT ;  /* 0x000000010200780c */ /* 0x000fc80003f05270 */
[----:B----4-:R-:W-:-:S04]  /*26d0*/  SHF.R.U32.HI R3, RZ, R6, R3 ;  /* 0x00000006ff037219 */ /* 0x010fc80000011603 */
[----:B------:R-:W-:Y:S02]  /*26e0*/  SEL R3, R8, R3, !P0 ;  /* 0x0000000308037207 */ /* 0x000fe40004000000 */
[----:B---3--:R-:W-:-:S04]  /*26f0*/  ISETP.NE.AND P1, PT, R18, 0x1, PT ;  /* 0x000000011200780c */ /* 0x008fc80003f25270 */
[----:B------:R-:W-:-:S05]  /*2700*/  SEL R4, R11, R4, !P1 ;  /* 0x000000040b047207 */ /* 0x000fca0004800000 */
[----:B------:R-:W-:Y:S02]  /*2710*/  IMAD.IADD R5, R3, 0x1, -R4 ;  /* 0x0000000103057824 */ /* 0x000fe400078e0a04 */
[----:B------:R-:W-:Y:S02]  /*2720*/  IMAD.IADD R3, R4, 0x1, -R3 ;  /* 0x0000000104037824 */ /* 0x000fe400078e0a03 */
[----:B------:R-:W-:Y:S02]  /*2730*/  IMAD R11, R5, R18, R11 ;  /* 0x00000012050b7224 */ /* 0x000fe400078e020b */
[----:B------:R-:W-:-:S07]  /*2740*/  IMAD R8, R3, R2, R8 ;  /* 0x0000000203087224 */ /* 0x000fce00078e0208 */
.L_x_42:
[----:B------:R-:W-:Y:S01]  /*2750*/  VIADD R14, R14, 0x1 ;  /* 0x000000010e0e7836 */ /* 0x000fe20000000000 */
[----:B------:R-:W-:Y:S01]  /*2760*/  PLOP3.LUT P1, PT, PT, PT, PT, 0x80, 0x8 ;  /* 0x000000000008781c */ /* 0x000fe20003f2f070 */
[----:B------:R-:W-:Y:S02]  /*2770*/  IMAD.IADD R155, R11, 0x1, R154 ;  /* 0x000000010b9b7824 */ /* 0x000fe400078e029a */
[----:B------:R-:W-:Y:S01]  /*2780*/  IMAD.IADD R164, R8, 0x1, R143 ;  /* 0x0000000108a47824 */ /* 0x000fe200078e028f */
[----:B------:R-:W-:-:S04]  /*2790*/  ISETP.NE.AND P0, PT, R14, 0x2, PT ;  /* 0x000000020e00780c */ /* 0x000fc80003f05270 */
[----:B------:R-:W-:Y:S02]  /*27a0*/  SEL R2, RZ, 0x1, P0 ;  /* 0x00000001ff027807 */ /* 0x000fe40000000000 */
[----:B------:R-:W-:Y:S02]  /*27b0*/  SEL R14, R14, RZ, P0 ;  /* 0x000000ff0e0e7207 */ /* 0x000fe40000000000 */
[----:B------:R-:W-:Y:S01]  /*27c0*/  LOP3.LUT R13, R13, R2, RZ, 0x3c, !PT ;  /* 0x000000020d0d7212 */ /* 0x000fe200078e3cff */
[----:B------:R-:W-:Y:S06]  /*27d0*/  @P2 BRA `(.L_x_43) ;  /* 0xfffffff000582947 */ /* 0x000fec000383ffff */
[----:B------:R-:W-:Y:S01]  /*27e0*/  UIADD3 UR4, UPT, UPT, UR4, 0xa0, URZ ;  /* 0x000000a004047890 */ /* 0x000fe2000fffe0ff */
[----:B------:R-:W-:-:S03]  /*27f0*/  SHF.L.U32 R3, R15, 0x1f, RZ ;  /* 0x0000001f0f037819 */ /* 0x000fc600000006ff */
[----:B------:R-:W-:-:S09]  /*2800*/  ULEA UR5, UR13, UR4, 0x3 ;  /* 0x000000040d057291 */ /* 0x000fd2000f8e18ff */
[----:B------:R-:W1:Y:S02]  /*2810*/  SYNCS.PHASECHK.TRANS64.TRYWAIT P0, [UR5], R3 ;  /* 0x00000003ff0075a7 */ /* 0x000e640008001105 */
[----:B-1----:R-:W-:Y:S05]  /*2820*/  @!P0 BRA `(.L_x_44) ;  /* 0x00000054001c8947 */ /* 0x002fea0003800000 */
.L_x_135:
[----:B------:R-:W-:-:S04]  /*2830*/  UIADD3 UR6, UPT, UPT, UR13, 0x1, URZ ;  /* 0x000000010d067890 */ /* 0x000fc8000fffe0ff */
[----:B------:R-:W-:-:S04]  /*2840*/  UISETP.NE.AND UP0, UPT, UR6, 0x14, UPT ;  /* 0x000000140600788c */ /* 0x000fc8000bf05270 */
[----:B------:R-:W-:Y:S02]  /*2850*/  USEL UR7, URZ, 0x1, UP0 ;  /* 0x00000001ff077887 */ /* 0x000fe40008000000 */
[----:B------:R-:W-:-:S04]  /*2860*/  USEL UR6, UR6, URZ, UP0 ;  /* 0x000000ff06067287 */ /* 0x000fc80008000000 */
[----:B------:R-:W-:Y:S01]  /*2870*/  ULEA UR5, UR6, UR4, 0x3 ;  /* 0x0000000406057291 */ /* 0x000fe2000f8e18ff */
[----:B------:R-:W-:-:S04]  /*2880*/  LOP3.LUT R2, R15, UR7, RZ, 0x3c, !PT ;  /* 0x000000070f027c12 */ /* 0x000fc8000f8e3cff */
[----:B-1----:R-:W-:-:S04]  /*2890*/  SHF.L.U32 R3, R2, 0x1f, RZ ;  /* 0x0000001f02037819 */ /* 0x002fc800000006ff */
[----:B------:R-:W1:Y:S02]  /*28a0*/  SYNCS.PHASECHK.TRANS64.TRYWAIT P0, [UR5], R3 ;  /* 0x00000003ff0075a7 */ /* 0x000e640008001105 */
[----:B-1----:R-:W-:Y:S05]  /*28b0*/  @!P0 BRA `(.L_x_45) ;  /* 0x0000005400108947 */ /* 0x002fea0003800000 */
.L_x_137:
        /* <DEDUP_REMOVED lines=9> */
.L_x_139:
        /* <DEDUP_REMOVED lines=9> */
.L_x_141:
        /* <DEDUP_REMOVED lines=9> */
.L_x_143:
        /* <DEDUP_REMOVED lines=9> */
.L_x_145:
        /* <DEDUP_REMOVED lines=9> */
.L_x_147:
        /* <DEDUP_REMOVED lines=9> */
.L_x_149:
        /* <DEDUP_REMOVED lines=9> */
.L_x_151:
        /* <DEDUP_REMOVED lines=9> */
.L_x_153:
        /* <DEDUP_REMOVED lines=9> */
.L_x_155:
        /* <DEDUP_REMOVED lines=9> */
.L_x_157:
        /* <DEDUP_REMOVED lines=9> */
.L_x_159:
        /* <DEDUP_REMOVED lines=9> */
.L_x_161:
        /* <DEDUP_REMOVED lines=9> */
.L_x_163:
        /* <DEDUP_REMOVED lines=9> */
.L_x_165:
        /* <DEDUP_REMOVED lines=9> */
.L_x_167:
        /* <DEDUP_REMOVED lines=9> */
.L_x_169:
        /* <DEDUP_REMOVED lines=9> */
.L_x_171:
[----:B------:R-:W-:-:S04]  /*3250*/  UIADD3 UR6, UPT, UPT, UR6, 0x1, URZ ;  /* 0x0000000106067890 */ /* 0x000fc8000fffe0ff */
[----:B------:R-:W-:-:S04]  /*3260*/  UISETP.NE.AND UP0, UPT, UR6, 0x14, UPT ;  /* 0x000000140600788c */ /* 0x000fc8000bf05270 */
[----:B------:R-:W-:Y:S02]  /*3270*/  USEL UR5, URZ, 0x1, UP0 ;  /* 0x00000001ff057887 */ /* 0x000fe40008000000 */
[----:B------:R-:W-:-:S04]  /*3280*/  USEL UR6, UR6, URZ, UP0 ;  /* 0x000000ff06067287 */ /* 0x000fc80008000000 */
[----:B------:R-:W-:Y:S01]  /*3290*/  ULEA UR6, UR6, UR4, 0x3 ;  /* 0x0000000406067291 */ /* 0x000fe2000f8e18ff */
[----:B-1----:R-:W-:-:S04]  /*32a0*/  LOP3.LUT R3, R2, UR5, RZ, 0x3c, !PT ;  /* 0x0000000502037c12 */ /* 0x002fc8000f8e3cff */
[----:B------:R-:W-:Y:S01]  /*32b0*/  SHF.L.U32 R3, R3, 0x1f, RZ ;  /* 0x0000001f03037819 */ /* 0x000fe200000006ff */
[----:B---3--:R-:W-:-:S07]  /*32c0*/  IMAD.U32 R0, RZ, RZ, UR6 ;  /* 0x00000006ff007e24 */ /* 0x008fce000f8e00ff */
.L_x_63:
[----:B-1----:R1:W2:Y:S02]  /*32d0*/  SYNCS.PHASECHK.TRANS64.TRYWAIT P0, [R0+URZ], R3 ;  /* 0x00000003000075a7 */ /* 0x0022a400080011ff */
[----:B--2---:R-:W-:Y:S05]  /*32e0*/  @!P0 NANOSLEEP.SYNCS 0x989680 ;  /* 0x009896800000895d */ /* 0x004fea0003900000 */
[----:B------:R-:W2:Y:S02]  /*32f0*/  @!P0 SYNCS.PHASECHK.TRANS64 P0, [R0+URZ], R3 ;  /* 0x00000003000085a7 */ /* 0x000ea400080010ff */
[----:B--2---:R-:W-:Y:S05]  /*3300*/  @P0 EXIT ;  /* 0x000000000000094d */ /* 0x004fea0003800000 */
[----:B------:R-:W-:Y:S05]  /*3310*/  BRA `(.L_x_63) ;  /* 0xfffffffc00ec7947 */ /* 0x000fea000383ffff */
.L_x_23:
[----:B------:R-:W-:-:S04]  /*3320*/  UISETP.NE.AND UP1, UPT, UR37, URZ, UPT ;  /* 0x000000ff2500728c */ /* 0x000fc8000bf25270 */
[----:B------:R-:W-:-:S09]  /*3330*/  UISETP.NE.OR UP1, UPT, UR10, 0x1, UP1 ;  /* 0x000000010a00788c */ /* 0x000fd20008f25670 */
[----:B------:R-:W-:Y:S05]  /*3340*/  BRA.U UP1, `(.L_x_64) ;  /* 0x00000005014c7547 */ /* 0x000fea000b800000 */
[----:B------:R-:W-:Y:S01]  /*3350*/  HFMA2 R11, -RZ, RZ, 0, 0 ;  /* 0x00000000ff0b7431 */ /* 0x000fe200000001ff */
[----:B------:R-:W-:Y:S01]  /*3360*/  ISETP.GE.U32.AND P2, PT, R10, 0x2, PT ;  /* 0x000000020a00780c */ /* 0x000fe20003f46070 */
[----:B------:R-:W-:Y:S01]  /*3370*/  IMAD.MOV.U32 R12, RZ, RZ, 0x1 ;  /* 0x00000001ff0c7424 */ /* 0x000fe200078e00ff */
[----:B------:R-:W-:Y:S01]  /*3380*/  CS2R R8, SRZ ;  /* 0x0000000000087805 */ /* 0x000fe2000001ff00 */
[----:B------:R-:W-:Y:S01]  /*3390*/  IMAD.MOV.U32 R3, RZ, RZ, RZ ;  /* 0x000000ffff037224 */ /* 0x000fe200078e00ff */
[----:B------:R-:W-:Y:S01]  /*33a0*/  UMOV UR4, 0x400 ;  /* 0x0000040000047882 */ /* 0x000fe20000000000 */
[----:B------:R-:W-:Y:S01]  /*33b0*/  UMOV UR6, URZ ;  /* 0x000000ff00067c82 */ /* 0x000fe20008000000 */
[----:B------:R-:W-:-:S12]  /*33c0*/  ULEA UR37, UR37, UR4, 0x18 ;  /* 0x0000000425257291 */ /* 0x000fd8000f8ec0ff */
.L_x_68:
[----:B------:R-:W-:Y:S02]  /*33d0*/  LEA R0, R3, UR37, 0x3 ;  /* 0x0000002503007c11 */ /* 0x000fe4000f8e18ff */
[----:B------:R-:W-:-:S03]  /*33e0*/  SHF.L.U32 R5, R8, 0x1f, RZ ;  /* 0x0000001f08057819 */ /* 0x000fc600000006ff */
[----:B------:R-:W-:Y:S01]  /*33f0*/  VIADD R4, R0, 0x1d0 ;  /* 0x000001d000047836 */ /* 0x000fe20000000000 */
[----:B------:R-:W1:Y:S02]  /*3400*/  SYNCS.PHASECHK.TRANS64.TRYWAIT P0, [R0+URZ+0x1c0], R5 ;  /* 0x0001c005000075a7 */ /* 0x000e6400080011ff */
[----:B-1----:R-:W-:Y:S05]  /*3410*/  @!P0 BRA `(.L_x_65) ;  /* 0x0000004c00e88947 */ /* 0x002fea0003800000 */
.L_x_172:
[----:B------:R-:W-:Y:S01]  /*3420*/  ULEA UR5, UR6, UR37, 0x3 ;  /* 0x0000002506057291 */ /* 0x000fe2000f8e18ff */
[----:B------:R-:W-:Y:S01]  /*3430*/  PRMT R4, RZ, 0x654, R4 ;  /* 0x00000654ff047816 */ /* 0x000fe20000000004 */
[----:B-1----:R-:W-:Y:S01]  /*3440*/  @!P2 IMAD.MOV.U32 R5, RZ, RZ, 0x10 ;  /* 0x00000010ff05a424 */ /* 0x002fe200078e00ff */
[----:B------:R-:W-:Y:S01]  /*3450*/  SHF.L.U32 R7, R12, 0x1f, RZ ;  /* 0x0000001f0c077819 */ /* 0x000fe200000006ff */
[----:B------:R-:W-:Y:S01]  /*3460*/  UIADD3 UR4, UPT, UPT, UR5, 0x160, URZ ;  /* 0x0000016005047890 */ /* 0x000fe2000fffe0ff */
[----:B------:R1:W-:Y:S05]  /*3470*/  SYNCS.ARRIVE.TRANS64.RED.A1T0 RZ, [R4+URZ], RZ ;  /* 0x000000ff04ff79a7 */ /* 0x0003ea00081004ff */
[----:B------:R-:W-:Y:S01]  /*3480*/  IMAD.U32 R13, RZ, RZ, UR4 ;  /* 0x00000004ff0d7e24 */ /* 0x000fe2000f8e00ff */
[----:B------:R-:W2:Y:S04]  /*3490*/  SYNCS.PHASECHK.TRANS64.TRYWAIT P0, [UR5+0x170], R7 ;  /* 0x00017007ff0075a7 */ /* 0x000ea80008001105 */
[----:B------:R-:W-:Y:S01]  /*34a0*/  PRMT R13, R10, 0x654, R13 ;  /* 0x000006540a0d7816 */ /* 0x000fe2000000000d */
[----:B-12---:R-:W-:Y:S06]  /*34b0*/  @!P0 BRA `(.L_x_66) ;  /* 0x0000004c00d48947 */ /* 0x006fec0003800000 */
.L_x_174:
[----:B------:R-:W-:Y:S01]  /*34c0*/  ULEA UR4, UR6, UR37, 0x4 ;  /* 0x0000002506047291 */ /* 0x000fe2000f8e20ff */
[----:B------:R-:W-:Y:S01]  /*34d0*/  SEL R2, R13, R2, !P2 ;  /* 0x000000020d027207 */ /* 0x000fe20005000000 */
[----:B------:R-:W-:Y:S01]  /*34e0*/  UIADD3 UR5, UPT, UPT, UR5, 0x160, URZ ;  /* 0x0000016005057890 */ /* 0x000fe2000fffe0ff */
[----:B-1----:R-:W-:Y:S01]  /*34f0*/  LEA R0, R11, UR37, 0x3 ;  /* 0x000000250b007c11 */ /* 0x002fe2000f8e18ff */
[----:B------:R-:W-:Y:S01]  /*3500*/  UIADD3 UR4, UPT, UPT, UR4, 0x1f0, URZ ;  /* 0x000001f004047890 */ /* 0x000fe2000fffe0ff */
[----:B------:R1:W-:Y:S01]  /*3510*/  @!P2 SYNCS.ARRIVE.TRANS64.RED RZ, [R2+URZ], R5 ;  /* 0x0000000502ffa9a7 */ /* 0x0003e200080004ff */
[----:B------:R-:W-:Y:S01]  /*3520*/  UIADD3 UR6, UPT, UPT, UR6, 0x1, URZ ;  /* 0x0000000106067890 */ /* 0x000fe2000fffe0ff */
[----:B------:R-:W-:-:S03]  /*3530*/  VIADD R3, R3, 0x1 ;  /* 0x0000000103037836 */ /* 0x000fc60000000000 */
[----:B------:R-:W-:Y:S02]  /*3540*/  UISETP.NE.AND UP0, UPT, UR6, 0x2, UPT ;  /* 0x000000020600788c */ /* 0x000fe4000bf05270 */
[----:B------:R-:W-:Y:S01]  /*3550*/  ISETP.NE.AND P0, PT, R3, 0x2, PT ;  /* 0x000000020300780c */ /* 0x000fe20003f05270 */
[----:B------:R-:W-:Y:S06]  /*3560*/  UGETNEXTWORKID.BROADCAST [UR4], [UR5] ;  /* 0x00000000040073ca */ /* 0x000fec0008000100 */
[----:B------:R-:W-:Y:S02]  /*3570*/  USEL UR4, URZ, 0x1, UP0 ;  /* 0x00000001ff047887 */ /* 0x000fe40008000000 */
[----:B------:R-:W-:-:S04]  /*3580*/  USEL UR6, UR6, URZ, UP0 ;  /* 0x000000ff06067287 */ /* 0x000fc80008000000 */
[----:B------:R-:W-:Y:S02]  /*3590*/  LOP3.LUT R12, R12, UR4, RZ, 0x3c, !PT ;  /* 0x000000040c0c7c12 */ /* 0x000fe4000f8e3cff */
[----:B-1----:R-:W-:-:S04]  /*35a0*/  SHF.L.U32 R5, R9, 0x1f, RZ ;  /* 0x0000001f09057819 */ /* 0x002fc800000006ff */
[----:B------:R-:W1:Y:S02]  /*35b0*/  SYNCS.PHASECHK.TRANS64.TRYWAIT P1, [R0+URZ+0x160], R5 ;  /* 0x00016005000075a7 */ /* 0x000e6400080211ff */
[----:B-1----:R-:W-:Y:S05]  /*35c0*/  @!P1 BRA `(.L_x_67) ;  /* 0x0000004c00a89947 */ /* 0x002fea0003800000 */
.L_x_175:
[----:B------:R-:W-:Y:S01]  /*35d0*/  LEA R4, R11, UR37, 0x4 ;  /* 0x000000250b047c11 */ /* 0x000fe2000f8e20ff */
[----:B-1----:R-:W-:Y:S01]  /*35e0*/  VIADD R0, R0, 0x170 ;  /* 0x0000017000007836 */ /* 0x002fe20000000000 */
[----:B------:R-:W-:Y:S01]  /*35f0*/  SEL R3, R3, RZ, P0 ;  /* 0x000000ff03037207 */ /* 0x000fe20000000000 */
[----:B------:R-:W-:-:S03]  /*3600*/  VIADD R11, R11, 0x1 ;  /* 0x000000010b0b7836 */ /* 0x000fc60000000000 */
[----:B------:R-:W1:Y:S01]  /*3610*/  LDS.128 R4, [R4+0x1f0] ;  /* 0x0001f00004047984 */ /* 0x000e620000000c00 */
[----:B------:R-:W-:Y:S02]  /*3620*/  PRMT R0, RZ, 0x654, R0 ;  /* 0x00000654ff007816 */ /* 0x000fe40000000000 */
[C---:B------:R-:W-:Y:S01]  /*3630*/  ISETP.NE.AND P1, PT, R11.reuse, 0x2, PT ;  /* 0x000000020b00780c */ /* 0x040fe20003f25270 */
[----:B------:R-:W-:Y:S01]  /*3640*/  @!PT LDS RZ, [RZ] ;  /* 0x00000000fffff984 */ /* 0x000fe20000000800 */
[----:B------:R-:W-:Y:S01]  /*3650*/  @!PT LDS RZ, [RZ] ;  /* 0x00000000fffff984 */ /* 0x000fe20000000800 */
[----:B------:R-:W-:Y:S01]  /*3660*/  @!PT LDS RZ, [RZ] ;  /* 0x00000000fffff984 */ /* 0x000fe20000000800 */
[----:B------:R-:W-:Y:S01]  /*3670*/  @!PT LDS RZ, [RZ] ;  /* 0x00000000fffff984 */ /* 0x000fe20000000800 */
[----:B------:R2:W-:Y:S06]  /*3680*/  MEMBAR.ALL.CTA ;  /* 0x0000000000007992 */ /* 0x0005ec0000008000 */
[----:B--2---:R-:W2:Y:S01]  /*3690*/  FENCE.VIEW.ASYNC.S ;  /* 0x00000000000073c6 */ /* 0x004ea20000000000 */
[----:B------:R-:W-:Y:S01]  /*36a0*/  SEL R11, R11, RZ, P1 ;  /* 0x000000ff0b0b7207 */ /* 0x000fe20000800000 */
[----:B--2---:R2:W-:Y:S01]  /*36b0*/  SYNCS.ARRIVE.TRANS64.RED.A1T0 RZ, [R0+URZ], RZ ;  /* 0x000000ff00ff79a7 */ /* 0x0045e200081004ff */
[----:B-1----:R-:W-:-:S02]  /*36c0*/  LOP3.LUT P3, RZ, R6, 0x1, RZ, 0xc0, !PT ;  /* 0x0000000106ff7812 */ /* 0x002fc4000786c0ff */
[----:B------:R-:W-:-:S04]  /*36d0*/  SEL R5, RZ, 0x1, P0 ;  /* 0x00000001ff057807 */ /* 0x000fc80000000000 */
[----:B------:R-:W-:Y:S02]  /*36e0*/  LOP3.LUT R8, R8, R5, RZ, 0x3c, !PT ;  /* 0x0000000508087212 */ /* 0x000fe400078e3cff */
[----:B--2---:R-:W-:-:S04]  /*36f0*/  SEL R0, RZ, 0x1, P1 ;  /* 0x00000001ff007807 */ /* 0x004fc80000800000 */
[----:B------:R-:W-:Y:S01]  /*3700*/  LOP3.LUT R9, R9, R0, RZ, 0x3c, !PT ;  /* 0x0000000009097212 */ /* 0x000fe200078e3cff */
[----:B------:R-:W-:Y:S06]  /*3710*/  @P3 BRA `(.L_x_68) ;  /* 0xfffffffc002c3947 */ /* 0x000fec000383ffff */
[----:B------:R-:W-:Y:S01]  /*3720*/  ULEA UR5, UR6, UR37, 0x3 ;  /* 0x0000002506057291 */ /* 0x000fe2000f8e18ff */
[----:B------:R-:W-:-:S08]  /*3730*/  SHF.L.U32 R3, R12, 0x1f, RZ ;  /* 0x0000001f0c037819 */ /* 0x000fd000000006ff */
[----:B------:R-:W1:Y:S02]  /*3740*/  SYNCS.PHASECHK.TRANS64 P0, [UR5+0x170], R3 ;  /* 0x00017003ff0075a7 */ /* 0x000e640008001005 */
[----:B-1----:R-:W-:Y:S05]  /*3750*/  @P0 BRA `(.L_x_69) ;  /* 0x0000000000080947 */ /* 0x002fea0003800000 */
[----:B------:R-:W1:Y:S02]  /*3760*/  SYNCS.PHASECHK.TRANS64.TRYWAIT P0, [UR5+0x170], R3 ;  /* 0x00017003ff0075a7 */ /* 0x000e640008001105 */
[----:B-1----:R-:W-:Y:S05]  /*3770*/  @!P0 BRA `(.L_x_70) ;  /* 0x0000004c00508947 */ /* 0x002fea0003800000 */
.L_x_69:
[----:B------:R-:W-:-:S04]  /*3780*/  UIADD3 UR4, UPT, UPT, UR6, 0x1, URZ ;  /* 0x0000000106047890 */ /* 0x000fc8000fffe0ff */
[----:B------:R-:W-:-:S04]  /*3790*/  UISETP.NE.AND UP0, UPT, UR4, 0x2, UPT ;  /* 0x000000020400788c */ /* 0x000fc8000bf05270 */
[----:B------:R-:W-:Y:S02]  /*37a0*/  USEL UR7, URZ, 0x1, UP0 ;  /* 0x00000001ff077887 */ /* 0x000fe40008000000 */
[----:B------:R-:W-:-:S04]  /*37b0*/  USEL UR4, UR4, URZ, UP0 ;  /* 0x000000ff04047287 */ /* 0x000fc80008000000 */
[----:B------:R-:W-:Y:S01]  /*37c0*/  ULEA UR4, UR4, UR37, 0x3 ;  /* 0x0000002504047291 */ /* 0x000fe2000f8e18ff */
[----:B-1----:R-:W-:-:S04]  /*37d0*/  LOP3.LUT R3, R12, UR7, RZ, 0x3c, !PT ;  /* 0x000000070c037c12 */ /* 0x002fc8000f8e3cff */
[----:B------:R-:W-:-:S04]  /*37e0*/  SHF.L.U32 R0, R3, 0x1f, RZ ;  /* 0x0000001f03007819 */ /* 0x000fc800000006ff */
[----:B------:R-:W1:Y:S02]  /*37f0*/  SYNCS.PHASECHK.TRANS64 P0, [UR4+0x170], R0 ;  /* 0x00017000ff0075a7 */ /* 0x000e640008001004 */
[----:B-1----:R-:W-:Y:S05]  /*3800*/  @P0 EXIT ;  /* 0x000000000000094d */ /* 0x002fea0003800000 */
[----:B------:R-:W-:Y:S02]  /*3810*/  SHF.L.U32 R3, R3, 0x1f, RZ ;  /* 0x0000001f03037819 */ /* 0x000fe400000006ff */
[----:B------:R-:W-:-:S07]  /*3820*/  MOV R0, UR4 ;  /* 0x0000000400007c02 */ /* 0x000fce0008000f00 */
.L_x_71:
[----:B-1----:R1:W2:Y:S02]  /*3830*/  SYNCS.PHASECHK.TRANS64.TRYWAIT P0, [R0+URZ+0x170], R3 ;  /* 0x00017003000075a7 */ /* 0x0022a400080011ff */
[----:B--2---:R-:W-:Y:S05]  /*3840*/  @!P0 NANOSLEEP.SYNCS 0x989680 ;  /* 0x009896800000895d */ /* 0x004fea0003900000 */
[----:B------:R-:W2:Y:S02]  /*3850*/  @!P0 SYNCS.PHASECHK.TRANS64 P0, [R0+URZ+0x170], R3 ;  /* 0x00017003000085a7 */ /* 0x000ea400080010ff */
[----:B--2---:R-:W-:Y:S05]  /*3860*/  @P0 EXIT ;  /* 0x000000000000094d */ /* 0x004fea0003800000 */
[----:B------:R-:W-:Y:S05]  /*3870*/  BRA `(.L_x_71) ;  /* 0xfffffffc00ec7947 */ /* 0x000fea000383ffff */
.L_x_64:
[----:B------:R-:W-:Y:S05]  /*3880*/  BRA.U UP4, `(.L_x_72) ;  /* 0x0000001104a07547 */ /* 0x000fea000b800000 */
[----:B------:R-:W-:Y:S01]  /*3890*/  UMOV UR6, 0x40 ;  /* 0x0000004000067882 */ /* 0x000fe20000000000 */
[----:B------:R-:W-:Y:S01]  /*38a0*/  NOP ;  /* 0x0000000000007918 */ /* 0x000fe20000000000 */
[----:B------:R-:W-:Y:S01]  /*38b0*/  ULEA UR6, UR37, UR6, 0x18 ;  /* 0x0000000625067291 */ /* 0x000fe2000f8ec0ff */
[----:B------:R-:W-:Y:S02]  /*38c0*/  UMOV UR7, 0x400 ;  /* 0x0000040000077882 */ /* 0x000fe40000000000 */
[----:B------:R-:W-:-:S06]  /*38d0*/  ULEA UR37, UR37, UR7, 0x18 ;  /* 0x0000000725257291 */ /* 0x000fcc000f8ec0ff */
[----:B------:R-:W1:Y:S02]  /*38e0*/  LDS.U8 R2, [UR6+0x1c] ;  /* 0x00001c06ff027984 */ /* 0x000e640008000000 */
[----:B-1----:R-:W-:-:S13]  /*38f0*/  ISETP.NE.AND P0, PT, R2, RZ, PT ;  /* 0x000000ff0200720c */ /* 0x002fda0003f05270 */
[----:B------:R-:W-:Y:S05]  /*3900*/  @P0 BRA `(.L_x_73) ;  /* 0x0000000400080947 */ /* 0x000fea0003800000 */
[----:B------:R-:W-:Y:S02]  /*3910*/  UISETP.NE.U32.AND UP0, UPT, UR5, 0x1, UPT ;  /* 0x000000010500788c */ /* 0x000fe4000bf05070 */
[----:B------:R-:W-:-:S07]  /*3920*/  UIADD3 UR8, UPT, UPT, UR6, 0x8, URZ ;  /* 0x0000000806087890 */ /* 0x000fce000fffe0ff */
[----:B------:R-:W-:Y:S05]  /*3930*/  BRA.U !UP0, `(.L_x_74) ;  /* 0x00000001089c7547 */ /* 0x000fea000b800000 */
[----:B------:R-:W-:Y:S01]  /*3940*/  ELECT P0, URZ, PT ;  /* 0x0000000000ff782f */ /* 0x000fe20003800000 */
[----:B------:R-:W-:-:S12]  /*3950*/  BSSY B0, `(.L_x_74) ;  /* 0x0000025000007945 */ /* 0x000fd80003800000 */
[----:B------:R-:W-:Y:S05]  /*3960*/  @!P0 BRA `(.L_x_75) ;  /* 0x00000000008c8947 */ /* 0x000fea0003800000 */
[----:B------:R-:W-:-:S05]  /*3970*/  UMOV UR7, 0x10 ;  /* 0x0000001000077882 */ /* 0x000fca0000000000 */
[----:B------:R-:W-:Y:S04]  /*3980*/  DEPBAR.LE SB1, 0x36 ;  /* 0x00009d800000791a */ /* 0x000fe80000000000 */
[----:B------:R-:W1:Y:S02]  /*3990*/  UTCATOMSWS.2CTA.FIND_AND_SET.ALIGN UP1, UR7, UR7 ;  /* 0x00000007000775e3 */ /* 0x000e640008220800 */
[----:B-1----:R-:W-:Y:S01]  /*39a0*/  MOV R11, UR7 ;  /* 0x00000007000b7c02 */ /* 0x002fe20008000f00 */
[----:B------:R-:W-:Y:S06]  /*39b0*/  BRA.U UP1, `(.L_x_76) ;  /* 0x0000000101187547 */ /* 0x000fec000b800000 */
.L_x_77:
[----:B------:R-:W-:Y:S05]  /*39c0*/  NANOSLEEP 0x64 ;  /* 0x000000640000795d */ /* 0x000fea0003800000 */
[----:B------:R-:W-:-:S05]  /*39d0*/  UMOV UR7, 0x10 ;  /* 0x0000001000077882 */ /* 0x000fca0000000000 */
[----:B------:R-:W-:Y:S04]  /*39e0*/  DEPBAR.LE SB1, 0x36 ;  /* 0x00009d800000791a */ /* 0x000fe80000000000 */
[----:B------:R-:W1:Y:S02]  /*39f0*/  UTCATOMSWS.2CTA.FIND_AND_SET.ALIGN UP1, UR7, UR7 ;  /* 0x00000007000775e3 */ /* 0x000e640008220800 */
[----:B-1----:R-:W-:Y:S01]  /*3a00*/  MOV R11, UR7 ;  /* 0x00000007000b7c02 */ /* 0x002fe20008000f00 */
[----:B------:R-:W-:Y:S05]  /*3a10*/  BRA.U !UP1, `(.L_x_77) ;  /* 0xfffffffd09e87547 */ /* 0x000fea000b83ffff */
.L_x_76:
[----:B------:R-:W1:Y:S01]  /*3a20*/  LDS R5, [UR6+0x10] ;  /* 0x00001006ff057984 */ /* 0x000e620008000800 */
[----:B------:R-:W-:Y:S01]  /*3a30*/  IMAD.U32 R3, RZ, RZ, UR37 ;  /* 0x00000025ff037e24 */ /* 0x000fe2000f8e00ff */
[----:B------:R-:W-:-:S03]  /*3a40*/  MOV R2, UR4 ;  /* 0x0000000400027c02 */ /* 0x000fc60008000f00 */
[----:B------:R-:W-:Y:S01]  /*3a50*/  VIADD R3, R3, 0x210 ;  /* 0x0000021003037836 */ /* 0x000fe20000000000 */
[----:B-1----:R-:W-:-:S04]  /*3a60*/  SHF.L.U32 R5, R5, 0x1f, RZ ;  /* 0x0000001f05057819 */ /* 0x002fc800000006ff */
[----:B------:R-:W1:Y:S02]  /*3a70*/  SYNCS.PHASECHK.TRANS64.TRYWAIT P0, [UR6+0x8], R5 ;  /* 0x00000805ff0075a7 */ /* 0x000e640008001106 */
[----:B-1----:R-:W-:Y:S05]  /*3a80*/  @P0 BRA `(.L_x_78) ;  /* 0x0000000000080947 */ /* 0x002fea0003800000 */
[----:B------:R-:W1:Y:S02]  /*3a90*/  SYNCS.PHASECHK.TRANS64.TRYWAIT P0, [UR6+0x8], R5 ;  /* 0x00000805ff0075a7 */ /* 0x000e640008001106 */
[----:B-1----:R-:W-:Y:S05]  /*3aa0*/  @!P0 BRA `(.L_x_79) ;  /* 0x00000048009c8947 */ /* 0x002fea0003800000 */
.L_x_78:
[----:B-1----:R-:W-:Y:S01]  /*3ab0*/  HFMA2 R4, -RZ, RZ, 0, 5.9604644775390625e-08 ;  /* 0x00000001ff047431 */ /* 0x002fe200000001ff */
[----:B------:R-:W-:Y:S01]  /*3ac0*/  UPRMT UR7, UR4, 0x654, UR8 ;  /* 0x0000065404077896 */ /* 0x000fe20008000008 */
[----:B------:R-:W-:Y:S01]  /*3ad0*/  IMAD.MOV.U32 R6, RZ, RZ, 0xffff ;  /* 0x0000ffffff067424 */ /* 0x000fe200078e00ff */
[----:B------:R-:W-:Y:S01]  /*3ae0*/  PRMT R2, R2, 0x654, R3 ;  /* 0x0000065402027816 */ /* 0x000fe20000000003 */
[----:B------:R-:W-:Y:S02]  /*3af0*/  IMAD.MOV.U32 R5, RZ, RZ, 0x4 ;  /* 0x00000004ff057424 */ /* 0x000fe400078e00ff */
[----:B------:R-:W-:Y:S01]  /*3b00*/  IMAD.SHL.U32 R9, R11, 0x20, RZ ;  /* 0x000000200b097824 */ /* 0x000fe200078e00ff */
[----:B------:R-:W-:Y:S02]  /*3b10*/  MOV R3, UR7 ;  /* 0x0000000700037c02 */ /* 0x000fe40008000f00 */
[-C--:B------:R-:W-:Y:S01]  /*3b20*/  SHF.L.U32 R7, R6, R11.reuse, RZ ;  /* 0x0000000b06077219 */ /* 0x080fe200000006ff */
[----:B------:R1:W-:Y:S01]  /*3b30*/  SYNCS.ARRIVE.TRANS64.RED RZ, [UR7], R5 ;  /* 0x00000005ffff79a7 */ /* 0x0003e20008000407 */
[----:B------:R-:W-:Y:S01]  /*3b40*/  SHF.L.U32 R6, R4, R11, RZ ;  /* 0x0000000b04067219 */ /* 0x000fe200000006ff */
[----:B------:R1:W-:Y:S04]  /*3b50*/  STS [UR37+0x210], R9 ;  /* 0x00021009ff007988 */ /* 0x0003e80008000825 */
[----:B------:R1:W-:Y:S04]  /*3b60*/  STAS [R2.64], R11 ;  /* 0x0000000b02007dbd */ /* 0x0003e8000c0008ff */
[----:B------:R1:W-:Y:S04]  /*3b70*/  ATOMS.OR RZ, [UR6+0x14], R7 ;  /* 0x00001407ffff798c */ /* 0x0003e8000b000006 */
[----:B------:R1:W-:Y:S04]  /*3b80*/  ATOMS.OR RZ, [UR6+0x18], R6 ;  /* 0x00001806ffff798c */ /* 0x0003e8000b000006 */
[----:B------:R1:W-:Y:S02]  /*3b90*/  ATOMS.XOR RZ, [UR6+0x10], R4 ;  /* 0x00001004ffff798c */ /* 0x0003e4000b800006 */
.L_x_75:
[----:B------:R-:W-:Y:S05]  /*3ba0*/  BSYNC B0 ;  /* 0x0000000000007941 */ /* 0x000fea0003800000 */
.L_x_74:
[----:B------:R-:W-:Y:S05]  /*3bb0*/  BRA.U UP0, `(.L_x_80) ;  /* 0x00000001006c7547 */ /* 0x000fea000b800000 */
[----:B------:R-:W-:-:S03]  /*3bc0*/  UMOV UR7, 0xffffffff ;  /* 0xffffffff00077882 */ /* 0x000fc60000000000 */
[----:B------:R-:W-:Y:S05]  /*3bd0*/  BRA.DIV UR7, `(.L_x_81) ;  /* 0x0000004a07687947 */ /* 0x000fea000b800000 */
[----:B------:R-:W-:-:S13]  /*3be0*/  ELECT P6, URZ, PT ;  /* 0x0000000000ff782f */ /* 0x000fda00038c0000 */
.L_x_179:
[----:B------:R-:W-:Y:S05]  /*3bf0*/  @!P6 BRA `(.L_x_80) ;  /* 0x00000000005ce947 */ /* 0x000fea0003800000 */
[----:B-1----:R-:W1:Y:S02]  /*3c00*/  LDS R3, [UR6+0x10] ;  /* 0x00001006ff037984 */ /* 0x002e640008000800 */
[----:B-1----:R-:W-:-:S04]  /*3c10*/  SHF.L.U32 R3, R3, 0x1f, RZ ;  /* 0x0000001f03037819 */ /* 0x002fc800000006ff */
[----:B------:R-:W1:Y:S02]  /*3c20*/  SYNCS.PHASECHK.TRANS64.TRYWAIT P0, [UR6+0x8], R3 ;  /* 0x00000803ff0075a7 */ /* 0x000e640008001106 */
[----:B-1----:R-:W-:Y:S05]  /*3c30*/  @P0 BRA `(.L_x_82) ;  /* 0x0000000000080947 */ /* 0x002fea0003800000 */
[----:B------:R-:W1:Y:S02]  /*3c40*/  SYNCS.PHASECHK.TRANS64.TRYWAIT P0, [UR6+0x8], R3 ;  /* 0x00000803ff0075a7 */ /* 0x000e640008001106 */
[----:B-1----:R-:W-:Y:S05]  /*3c50*/  @!P0 BRA `(.L_x_83) ;  /* 0x0000004800688947 */ /* 0x002fea0003800000 */
.L_x_82:
[----:B------:R-:W2:Y:S01]  /*3c60*/  LDS R5, [UR37+0x210] ;  /* 0x00021025ff057984 */ /* 0x000ea20008000800 */
[----:B-1----:R-:W-:Y:S02]  /*3c70*/  HFMA2 R2, -RZ, RZ, 0, 5.9604644775390625e-08 ;  /* 0x00000001ff027431 */ /* 0x002fe400000001ff */
[----:B------:R-:W-:Y:S01]  /*3c80*/  IMAD.MOV.U32 R3, RZ, RZ, 0xffff ;  /* 0x0000ffffff037424 */ /* 0x000fe200078e00ff */
[----:B------:R-:W-:Y:S01]  /*3c90*/  UPRMT UR7, UR4, 0x654, UR8 ;  /* 0x0000065404077896 */ /* 0x000fe20008000008 */
[----:B--2---:R-:W-:-:S03]  /*3ca0*/  IMAD.SHL.U32 R4, R5, 0x20, RZ ;  /* 0x0000002005047824 */ /* 0x004fc600078e00ff */
[-C--:B------:R-:W-:Y:S02]  /*3cb0*/  SHF.L.U32 R3, R3, R5.reuse, RZ ;  /* 0x0000000503037219 */ /* 0x080fe400000006ff */
[----:B------:R-:W-:Y:S01]  /*3cc0*/  SHF.L.U32 R5, R2, R5, RZ ;  /* 0x0000000502057219 */ /* 0x000fe200000006ff */
[----:B------:R2:W-:Y:S04]  /*3cd0*/  STS [UR37+0x210], R4 ;  /* 0x00021004ff007988 */ /* 0x0005e80008000825 */
[----:B------:R2:W-:Y:S04]  /*3ce0*/  ATOMS.OR RZ, [UR6+0x14], R3 ;  /* 0x00001403ffff798c */ /* 0x0005e8000b000006 */
[----:B------:R2:W-:Y:S01]  /*3cf0*/  ATOMS.OR RZ, [UR6+0x18], R5 ;  /* 0x00001805ffff798c */ /* 0x0005e2000b000006 */
[----:B------:R-:W-:Y:S03]  /*3d00*/  SYNCS.ARRIVE.TRANS64.RED.A1T0 RZ, [UR7], RZ ;  /* 0x000000ffffff79a7 */ /* 0x000fe60008100407 */
[----:B------:R2:W-:Y:S01]  /*3d10*/  ATOMS.XOR RZ, [UR6+0x10], R2 ;  /* 0x00001002ffff798c */ /* 0x0005e2000b800006 */
[----:B------:R-:W-:Y:S05]  /*3d20*/  BRA `(.L_x_80) ;  /* 0x0000000000107947 */ /* 0x000fea0003800000 */
.L_x_73:
[----:B------:R-:W-:-:S05]  /*3d30*/  MOV R2, 0xffffffff ;  /* 0xffffffff00027802 */ /* 0x000fca0000000f00 */
[----:B------:R1:W-:Y:S02]  /*3d40*/  STS [UR37+0x210], R2 ;  /* 0x00021002ff007988 */ /* 0x0003e40008000825 */
[----:B-1----:R-:W-:Y:S02]  /*3d50*/  MOV R2, 0x3d70 ;  /* 0x00003d7000027802 */ /* 0x002fe40000000f00 */
[----:B-----5:R-:W-:Y:S05]  /*3d60*/  CALL.REL.NOINC `($__internal_1_$__cuda_sm10x_tcgen05_guardrail_trap_phase_invalid_during_alloc) ;  /* 0x0000004c00707944 */ /* 0x020fea0003c00000 */
.L_x_80:
[----:B------:R-:W-:Y:S05]  /*3d70*/  WARPSYNC.ALL ;  /* 0x0000000000007948 */ /* 0x000fea0003800000 */
[----:B------:R-:W3:Y:S01]  /*3d80*/  S2UR UR8, SR_CgaCtaId ;  /* 0x00000000000879c3 */ /* 0x000ee20000008800 */
[----:B------:R-:W-:Y:S01]  /*3d90*/  UMOV UR6, 0x400 ;  /* 0x0000040000067882 */ /* 0x000fe20000000000 */
[----:B------:R-:W-:-:S06]  /*3da0*/  NOP ;  /* 0x0000000000007918 */ /* 0x000fcc0000000000 */
[----:B------:R-:W-:Y:S06]  /*3db0*/  BAR.ARV 0x6, 0xa0 ;  /* 0x0182800000007b1d */ /* 0x000fec0000002000 */
[----:B------:R-:W-:Y:S01]  /*3dc0*/  LOP3.LUT R0, R0, 0xffff, RZ, 0xc0, !PT ;  /* 0x0000ffff00007812 */ /* 0x000fe200078ec0ff */
[----:B-1----:R-:W-:Y:S01]  /*3dd0*/  IMAD.MOV.U32 R9, RZ, RZ, 0x1 ;  /* 0x00000001ff097424 */ /* 0x002fe200078e00ff */
[----:B------:R-:W-:Y:S01]  /*3de0*/  LOP3.LUT R8, R8, 0xffff, RZ, 0xc0, !PT ;  /* 0x0000ffff08087812 */ /* 0x000fe200078ec0ff */
[----:B------:R-:W-:Y:S01]  /*3df0*/  UMOV UR22, URZ ;  /* 0x000000ff00167c82 */ /* 0x000fe20008000000 */
[----:B------:R-:W-:Y:S01]  /*3e00*/  R2UR UR12, R0 ;  /* 0x00000000000c72ca */ /* 0x000fe200000e0000 */
[----:B------:R-:W-:Y:S01]  /*3e10*/  UMOV UR21, URZ ;  /* 0x000000ff00157c82 */ /* 0x000fe20008000000 */
[----:B------:R-:W-:Y:S01]  /*3e20*/  R2UR UR13, R8 ;  /* 0x00000000080d72ca */ /* 0x000fe200000e0000 */
[----:B------:R-:W-:Y:S01]  /*3e30*/  IMAD.MOV.U32 R8, RZ, RZ, RZ ;  /* 0x000000ffff087224 */ /* 0x000fe200078e00ff */
[----:B------:R-:W-:Y:S01]  /*3e40*/  UMOV UR20, URZ ;  /* 0x000000ff00147c82 */ /* 0x000fe20008000000 */
[----:B------:R-:W-:-:S02]  /*3e50*/  UISETP.NE.AND UP2, UPT, UR5, URZ, UPT ;  /* 0x000000ff0500728c */ /* 0x000fc4000bf45270 */
[----:B---3--:R-:W-:Y:S01]  /*3e60*/  ULEA UR8, UR8, UR6, 0x18 ;  /* 0x0000000608087291 */ /* 0x008fe2000f8ec0ff */
[----:B------:R-:W1:Y:S03]  /*3e70*/  LDCU UR6, c[0x0][0x38c] ;  /* 0x00007180ff0677ac */ /* 0x000e660008000800 */
[----:B------:R-:W-:Y:S02]  /*3e80*/  UIADD3 UR14, UPT, UPT, UR8, 0x4600, URZ ;  /* 0x00004600080e7890 */ /* 0x000fe4000fffe0ff */
[----:B------:R-:W-:-:S03]  /*3e90*/  UIADD3 UR15, UPT, UPT, UR8, 0x2c600, URZ ;  /* 0x0002c600080f7890 */ /* 0x000fc6000fffe0ff */
[----:B--2---:R-:W2:Y:S01]  /*3ea0*/  LDS R2, [UR8+0x210] ;  /* 0x00021008ff027984 */ /* 0x004ea20008000800 */
[----:B------:R-:W-:Y:S02]  /*3eb0*/  USHF.R.U32.HI UR14, URZ, 0x4, UR14 ;  /* 0x00000004ff0e7899 */ /* 0x000fe4000801160e */
[----:B------:R-:W-:Y:S02]  /*3ec0*/  USHF.R.U32.HI UR15, URZ, 0x4, UR15 ;  /* 0x00000004ff0f7899 */ /* 0x000fe4000801160f */
[----:B------:R-:W-:Y:S02]  /*3ed0*/  ULOP3.LUT UR14, UR14, 0x3fff, URZ, 0xc0, !UPT ;  /* 0x00003fff0e0e7892 */ /* 0x000fe4000f8ec0ff */
[----:B------:R-:W-:Y:S02]  /*3ee0*/  ULOP3.LUT UR15, UR15, 0x3fff, URZ, 0xc0, !UPT ;  /* 0x00003fff0f0f7892 */ /* 0x000fe4000f8ec0ff */
[----:B------:R-:W-:Y:S02]  /*3ef0*/  ULOP3.LUT UR14, UR14, 0x10000, URZ, 0xfc, !UPT ;  /* 0x000100000e0e7892 */ /* 0x000fe4000f8efcff */
[----:B-1----:R-:W-:-:S02]  /*3f00*/  UIADD3 UR6, UPT, UPT, UR6, 0x3f, URZ ;  /* 0x0000003f06067890 */ /* 0x002fc4000fffe0ff */
[----:B------:R-:W-:Y:S02]  /*3f10*/  ULOP3.LUT UR15, UR15, 0x10000, URZ, 0xfc, !UPT ;  /* 0x000100000f0f7892 */ /* 0x000fe4000f8efcff */
[----:B------:R-:W-:Y:S01]  /*3f20*/  USHF.R.S32.HI UR7, URZ, 0x1f, UR6 ;  /* 0x0000001fff077899 */ /* 0x000fe20008011406 */
[----:B------:R-:W-:Y:S01]  /*3f30*/  UMOV UR28, 0x0 ;  /* 0x00000000001c7882 */ /* 0x000fe20000000000 */
[----:B------:R-:W-:Y:S02]  /*3f40*/  UMOV UR29, 0x10100010 ;  /* 0x10100010001d7882 */ /* 0x000fe40000000000 */
[----:B------:R-:W-:Y:S01]  /*3f50*/  ULEA.HI UR7, UR7, UR6, URZ, 0x6 ;  /* 0x0000000607077291 */ /* 0x000fe2000f8f30ff */
[----:B------:R-:W-:Y:S01]  /*3f60*/  UMOV UR26, 0x0 ;  /* 0x00000000001a7882 */ /* 0x000fe20000000000 */
[----:B------:R-:W-:Y:S02]  /*3f70*/  UMOV UR27, 0x10100010 ;  /* 0x10100010001b7882 */ /* 0x000fe40000000000 */
[----:B------:R-:W-:-:S04]  /*3f80*/  USHF.R.S32.HI UR7, URZ, 0x6, UR7 ;  /* 0x00000006ff077899 */ /* 0x000fc80008011407 */
[----:B------:R-:W-:-:S04]  /*3f90*/  UISETP.LT.AND UP0, UPT, UR7, 0x1, UPT ;  /* 0x000000010700788c */ /* 0x000fc8000bf01270 */
[----:B------:R-:W-:Y:S01]  /*3fa0*/  USEL UR23, UR7, 0x1, !UP0 ;  /* 0x0000000107177887 */ /* 0x000fe2000c000000 */
[----:B--2---:R-:W-:Y:S02]  /*3fb0*/  R2UR UR24, R2 ;  /* 0x00000000021872ca */ /* 0x004fe400000e0000 */
[----:B------:R-:W-:-:S13]  /*3fc0*/  CS2R R2, SRZ ;  /* 0x0000000000027805 */ /* 0x000fda000001ff00 */
.L_x_91:
[C---:B------:R-:W-:Y:S02]  /*3fd0*/  LEA R0, R8.reuse, UR8, 0x3 ;  /* 0x0000000808007c11 */ /* 0x040fe4000f8e18ff */
[----:B------:R-:W-:Y:S02]  /*3fe0*/  SHF.L.U32 R5, R3, 0x1f, RZ ;  /* 0x0000001f03057819 */ /* 0x000fe400000006ff */
[----:B------:R-:W-:Y:S02]  /*3ff0*/  LEA R4, R8, UR8, 0x4 ;  /* 0x0000000808047c11 */ /* 0x000fe4000f8e20ff */
[----:B------:R-:W1:Y:S02]  /*4000*/  SYNCS.PHASECHK.TRANS64.TRYWAIT P0, [R0+URZ+0x160], R5 ;  /* 0x00016005000075a7 */ /* 0x000e6400080011ff */
[----:B-1-34-:R-:W-:Y:S05]  /*4010*/  @!P0 BRA `(.L_x_84) ;  /* 0x0000004400908947 */ /* 0x01afea0003800000 */
.L_x_180:
[----:B-1----:R-:W1:Y:S01]  /*4020*/  LDS.128 R4, [R4+0x1f0] ;  /* 0x0001f00004047984 */ /* 0x002e620000000c00 */
[----:B------:R-:W-:Y:S02]  /*4030*/  VIADD R0, R0, 0x170 ;  /* 0x0000017000007836 */ /* 0x000fe40000000000 */
[----:B------:R-:W-:Y:S01]  /*4040*/  VIADD R8, R8, 0x1 ;  /* 0x0000000108087836 */ /* 0x000fe20000000000 */
[----:B------:R-:W-:Y:S01]  /*4050*/  @!PT LDS RZ, [RZ] ;  /* 0x00000000fffff984 */ /* 0x000fe20000000800 */
[----:B------:R-:W-:Y:S01]  /*4060*/  @!PT LDS RZ, [RZ] ;  /* 0x00000000fffff984 */ /* 0x000fe20000000800 */
[----:B------:R-:W-:Y:S01]  /*4070*/  @!PT LDS RZ, [RZ] ;  /* 0x00000000fffff984 */ /* 0x000fe20000000800 */
[----:B------:R-:W-:Y:S01]  /*4080*/  @!PT LDS RZ, [RZ] ;  /* 0x00000000fffff984 */ /* 0x000fe20000000800 */
[----:B------:R2:W-:Y:S06]  /*4090*/  MEMBAR.ALL.CTA ;  /* 0x0000000000007992 */ /* 0x0005ec0000008000 */
[----:B--2---:R-:W2:Y:S01]  /*40a0*/  FENCE.VIEW.ASYNC.S ;  /* 0x00000000000073c6 */ /* 0x004ea20000000000 */
[----:B------:R-:W-:-:S04]  /*40b0*/  PRMT R0, RZ, 0x654, R0 ;  /* 0x00000654ff007816 */ /* 0x000fc80000000000 */
[----:B--2---:R2:W-:Y:S01]  /*40c0*/  SYNCS.ARRIVE.TRANS64.RED.A1T0 RZ, [R0+URZ], RZ ;  /* 0x000000ff00ff79a7 */ /* 0x0045e200081004ff */
[----:B-1----:R-:W-:Y:S01]  /*40d0*/  LOP3.LUT P1, RZ, R6, 0x1, RZ, 0xc0, !PT ;  /* 0x0000000106ff7812 */ /* 0x002fe2000782c0ff */
[----:B--2---:R-:W-:-:S12]  /*40e0*/  BRA.U UP2, `(.L_x_85) ;  /* 0x0000000102e07547 */ /* 0x004fd8000b800000 */
[----:B------:R-:W1:Y:S01]  /*40f0*/  LDCU UR6, c[0x0][0x38c] ;  /* 0x00007180ff0677ac */ /* 0x000e620008000800 */
[----:B------:R-:W-:Y:S02]  /*4100*/  PLOP3.LUT P2, PT, PT, PT, PT, 0x80, 0x8 ;  /* 0x000000000008781c */ /* 0x000fe40003f4f070 */
[----:B------:R-:W-:Y:S01]  /*4110*/  SHF.L.U32 R5, R9, 0x1f, RZ ;  /* 0x0000001f09057819 */ /* 0x000fe200000006ff */
[----:B------:R-:W-:Y:S02]  /*4120*/  ULEA UR10, UR22, UR8, 0x3 ;  /* 0x00000008160a7291 */ /* 0x000fe4000f8e18ff */
[----:B------:R-:W-:Y:S02]  /*4130*/  ULEA UR11, UR22, UR24, 0x6 ;  /* 0x00000018160b7291 */ /* 0x000fe4000f8e30ff */
[----:B-1----:R-:W-:-:S06]  /*4140*/  UISETP.GE.AND UP0, UPT, UR6, 0x1, UPT ;  /* 0x000000010600788c */ /* 0x002fcc000bf06270 */
[----:B------:R-:W-:-:S05]  /*4150*/  PLOP3.LUT P0, PT, PT, PT, UP0, 0x80, 0x8 ;  /* 0x000000000008781c */ /* 0x000fca0003f0f008 */
[----:B------:R-:W-:-:S08]  /*4160*/  @UP0 ULEA UR6, UR21, UR8, 0x3 ;  /* 0x0000000815060291 */ /* 0x000fd0000f8e18ff */
[----:B------:R-:W-:-:S04]  /*4170*/  @P0 SHF.L.U32 R0, R2, 0x1f, RZ ;  /* 0x0000001f02000819 */ /* 0x000fc800000006ff */
[----:B------:R1:W2:Y:S01]  /*4180*/  @P0 SYNCS.PHASECHK.TRANS64.TRYWAIT P2, [UR6], R0 ;  /* 0x00000000ff0005a7 */ /* 0x0002a20008041106 */
[----:B------:R-:W3:Y:S02]  /*4190*/  SYNCS.PHASECHK.TRANS64.TRYWAIT P0, [UR10+0x1a0], R5 ;  /* 0x0001a005ff0075a7 */ /* 0x000ee4000800110a */
[----:B-123--:R-:W-:Y:S05]  /*41a0*/  @!P0 BRA `(.L_x_86) ;  /* 0x0000004400408947 */ /* 0x00efea0003800000 */
.L_x_182:
[----:B------:R-:W-:Y:S01]  /*41b0*/  UMOV UR19, UR20 ;  /* 0x0000001400137c82 */ /* 0x000fe20008000000 */
[----:B------:R-:W-:Y:S05]  /*41c0*/  BRA.U !UP0, `(.L_x_87) ;  /* 0x0000000108987547 */ /* 0x000fea000b800000 */
[----:B------:R-:W-:Y:S02]  /*41d0*/  UIADD3 UR19, UPT, UPT, UR23, UR20, URZ ;  /* 0x0000001417137290 */ /* 0x000fe4000fffe0ff */
[----:B------:R-:W-:Y:S01]  /*41e0*/  UPLOP3.LUT UP3, UPT, UPT, UPT, UPT, 0x40, 0x4 ;  /* 0x000000000004789c */ /* 0x000fe20003f6e870 */
[----:B------:R-:W-:Y:S01]  /*41f0*/  UMOV UR18, UR7 ;  /* 0x0000000700127c82 */ /* 0x000fe20008000000 */
[----:B------:R-:W-:-:S09]  /*4200*/  UMOV UR17, UR21 ;  /* 0x0000001500117c82 */ /* 0x000fd20008000000 */
.L_x_90:
[----:B--2---:R-:W-:Y:S01]  /*4210*/  ULEA UR9, UR17, UR8, 0x3 ;  /* 0x0000000811097291 */ /* 0x004fe2000f8e18ff */
[----:B---3--:R-:W-:Y:S11]  /*4220*/  @P2 BRA `(.L_x_88) ;  /* 0x00000000000c2947 */ /* 0x008ff60003800000 */
[----:B-1----:R-:W-:Y:S04]  /*4230*/  SHF.L.U32 R5, R2, 0x1f, RZ ;  /* 0x0000001f02057819 */ /* 0x002fe800000006ff */
[----:B------:R-:W1:Y:S02]  /*4240*/  SYNCS.PHASECHK.TRANS64.TRYWAIT P0, [UR9], R5 ;  /* 0x00000005ff0075a7 */ /* 0x000e640008001109 */
[----:B-1----:R-:W-:Y:S05]  /*4250*/  @!P0 BRA `(.L_x_89) ;  /* 0x00000044002c8947 */ /* 0x002fea0003800000 */
.L_x_88:
[----:B------:R-:W-:Y:S01]  /*4260*/  UISETP.NE.AND UP0, UPT, UR18, 0x1, UPT ;  /* 0x000000011200788c */ /* 0x000fe2000bf05270 */
[----:B------:R-:W-:Y:S01]  /*4270*/  PLOP3.LUT P2, PT, PT, PT, PT, 0x80, 0x8 ;  /* 0x000000000008781c */ /* 0x000fe20003f4f070 */
[----:B------:R-:W-:Y:S02]  /*4280*/  UIADD3 UR21, UPT, UPT, UR17, 0x1, URZ ;  /* 0x0000000111157890 */ /* 0x000fe4000fffe0ff */
[----:B------:R-:W-:Y:S02]  /*4290*/  ULEA UR30, UR17, UR15, 0x7 ;  /* 0x0000000f111e7291 */ /* 0x000fe4000f8e38ff */
[----:B------:R-:W-:Y:S01]  /*42a0*/  UISETP.NE.AND UP1, UPT, UR21, 0x14, UPT ;  /* 0x000000141500788c */ /* 0x000fe2000bf25270 */
[----:B------:R-:W-:Y:S01]  /*42b0*/  PLOP3.LUT P0, PT, PT, PT, UP0, 0x80, 0x8 ;  /* 0x000000000008781c */ /* 0x000fe20003f0f008 */
[----:B------:R-:W-:Y:S02]  /*42c0*/  ULEA UR32, UR17, UR14, 0x9 ;  /* 0x0000000e11207291 */ /* 0x000fe4000f8e48ff */
[----:B------:R-:W-:Y:S02]  /*42d0*/  USEL UR16, URZ, 0x1, UP1 ;  /* 0x00000001ff107887 */ /* 0x000fe40008800000 */
[----:B------:R-:W-:Y:S02]  /*42e0*/  USEL UR21, UR21, URZ, UP1 ;  /* 0x000000ff15157287 */ /* 0x000fe40008800000 */
[----:B------:R-:W-:Y:S02]  /*42f0*/  UIADD3 UR36, UPT, UPT, UR30, 0x2, URZ ;  /* 0x000000021e247890 */ /* 0x000fe4000fffe0ff */
[----:B------:R-:W-:Y:S01]  /*4300*/  @UP0 ULEA UR6, UR21, UR8, 0x3 ;  /* 0x0000000815060291 */ /* 0x000fe2000f8e18ff */
[----:B------:R-:W-:Y:S01]  /*4310*/  LOP3.LUT R2, R2, UR16, RZ, 0x3c, !PT ;  /* 0x0000001002027c12 */ /* 0x000fe2000f8e3cff */
[----:B------:R-:W-:Y:S02]  /*4320*/  UIADD3 UR34, UPT, UPT, UR32, 0x2, URZ ;  /* 0x0000000220227890 */ /* 0x000fe4000fffe0ff */
[----:B------:R-:W-:Y:S01]  /*4330*/  UIADD3 UR9, UPT, UPT, UR9, 0xa0, URZ ;  /* 0x000000a009097890 */ /* 0x000fe2000fffe0ff */
[----:B-1----:R-:W-:Y:S01]  /*4340*/  @P0 SHF.L.U32 R0, R2, 0x1f, RZ ;  /* 0x0000001f02000819 */ /* 0x002fe200000006ff */
[----:B------:R-:W-:Y:S01]  /*4350*/  UMOV UR31, 0x80004020 ;  /* 0x80004020001f7882 */ /* 0x000fe20000000000 */
[----:B------:R-:W-:Y:S01]  /*4360*/  UMOV UR33, 0x80004020 ;  /* 0x8000402000217882 */ /* 0x000fe20000000000 */
[----:B------:R-:W-:Y:S01]  /*4370*/  UMOV UR37, 0x80004020 ;  /* 0x8000402000257882 */ /* 0x000fe20000000000 */
[----:B------:R2:W3:Y:S01]  /*4380*/  @P0 SYNCS.PHASECHK.TRANS64.TRYWAIT P2, [UR6], R0 ;  /* 0x00000000ff0005a7 */ /* 0x0004e20008041106 */
[----:B------:R-:W-:Y:S01]  /*4390*/  UIADD3 UR20, UPT, UPT, UR20, 0x1, URZ ;  /* 0x0000000114147890 */ /* 0x000fe2000fffe0ff */
[----:B------:R2:W-:Y:S01]  /*43a0*/  UTCQMMA.2CTA gdesc[UR32], gdesc[UR30], tmem[UR11], tmem[UR28], idesc[UR29], UP3 ;  /* 0x00ff1c1e200075ea */ /* 0x0005e20009a0030b */
[----:B------:R-:W-:Y:S02]  /*43b0*/  UIADD3 UR18, UPT, UPT, UR18, -0x1, URZ ;  /* 0xffffffff12127890 */ /* 0x000fe4000fffe0ff */
[----:B------:R-:W-:Y:S02]  /*43c0*/  UISETP.NE.AND UP0, UPT, UR20, UR19, UPT ;  /* 0x000000131400728c */ /* 0x000fe4000bf05270 */
[----:B------:R-:W-:Y:S01]  /*43d0*/  UPLOP3.LUT UP3, UPT, UPT, UPT, UPT, 0x80, 0x8 ;  /* 0x000000000008789c */ /* 0x000fe20003f6f070 */
[----:B------:R-:W-:Y:S01]  /*43e0*/  UMOV UR35, 0x80004020 ;  /* 0x8000402000237882 */ /* 0x000fe20000000000 */
[----:B------:R-:W-:Y:S01]  /*43f0*/  UMOV UR17, UR21 ;  /* 0x0000001500117c82 */ /* 0x000fe20008000000 */
[----:B------:R2:W-:Y:S01]  /*4400*/  UTCQMMA.2CTA gdesc[UR34], gdesc[UR36], tmem[UR11], tmem[UR26], idesc[UR27], UPT ;  /* 0x00ff1a24220075ea */ /* 0x0005e2000ba0030b */
[----:B------:R2:W-:Y:S03]  /*4410*/  UTCBAR.2CTA.MULTICAST [UR9], URZ, UR13 ;  /* 0x000000ff090073e9 */ /* 0x0005e6000820080d */
[----:B------:R-:W-:Y:S05]  /*4420*/  BRA.U UP0, `(.L_x_90) ;  /* 0xfffffffd00787547 */ /* 0x000fea000b83ffff */
.L_x_87:
[----:B------:R-:W-:Y:S01]  /*4430*/  UIADD3 UR10, UPT, UPT, UR10, 0x180, URZ ;  /* 0x000001800a0a7890 */ /* 0x000fe2000fffe0ff */
[----:B------:R-:W-:-:S08]  /*4440*/  UMOV UR20, UR19 ;  /* 0x0000001300147c82 */ /* 0x000fd00008000000 */
[----:B------:R4:W-:Y:S01]  /*4450*/  UTCBAR.2CTA.MULTICAST [UR10], URZ, UR12 ;  /* 0x000000ff0a0073e9 */ /* 0x0009e2000820080c */
[----:B------:R-:W-:Y:S02]  /*4460*/  NOP ;  /* 0x0000000000007918 */ /* 0x000fe40000000000 */
.L_x_85:
[----:B------:R-:W-:Y:S01]  /*4470*/  UIADD3 UR22, UPT, UPT, UR22, 0x1, URZ ;  /* 0x0000000116167890 */ /* 0x000fe2000fffe0ff */
[----:B------:R-:W-:-:S03]  /*4480*/  ISETP.NE.AND P0, PT, R8, 0x2, PT ;  /* 0x000000020800780c */ /* 0x000fc60003f05270 */
[----:B------:R-:W-:Y:S01]  /*4490*/  UISETP.NE.AND UP0, UPT, UR22, 0x4, UPT ;  /* 0x000000041600788c */ /* 0x000fe2000bf05270 */
[----:B-12---:R-:W-:Y:S02]  /*44a0*/  SEL R0, RZ, 0x1, P0 ;  /* 0x00000001ff007807 */ /* 0x006fe40000000000 */
[----:B------:R-:W-:Y:S01]  /*44b0*/  SEL R8, R8, RZ, P0 ;  /* 0x000000ff08087207 */ /* 0x000fe20000000000 */
[----:B------:R-:W-:Y:S01]  /*44c0*/  USEL UR6, URZ, 0x1, UP0 ;  /* 0x00000001ff067887 */ /* 0x000fe20008000000 */
[----:B------:R-:W-:Y:S01]  /*44d0*/  LOP3.LUT R3, R3, R0, RZ, 0x3c, !PT ;  /* 0x0000000003037212 */ /* 0x000fe200078e3cff */
[----:B------:R-:W-:-:S04]  /*44e0*/  USEL UR22, UR22, URZ, UP0 ;  /* 0x000000ff16167287 */ /* 0x000fc80008000000 */
[----:B------:R-:W-:Y:S01]  /*44f0*/  LOP3.LUT R9, R9, UR6, RZ, 0x3c, !PT ;  /* 0x0000000609097c12 */ /* 0x000fe2000f8e3cff */
[----:B------:R-:W-:Y:S07]  /*4500*/  @P1 BRA `(.L_x_91) ;  /* 0xfffffff800b01947 */ /* 0x000fee000383ffff */
[----:B------:R-:W1:Y:S01]  /*4510*/  S2UR UR6, SR_CgaCtaId ;  /* 0x00000000000679c3 */ /* 0x000e620000008800 */
[----:B------:R-:W-:Y:S01]  /*4520*/  ELECT P0, URZ, PT ;  /* 0x0000000000ff782f */ /* 0x000fe20003800000 */
[----:B------:R-:W-:Y:S01]  /*4530*/  HFMA2 R0, -RZ, RZ, 0, 5.9604644775390625e-08 ;  /* 0x00000001ff007431 */ /* 0x000fe200000001ff */
[----:B------:R-:W-:-:S05]  /*4540*/  UMOV UR7, 0x40 ;  /* 0x0000004000077882 */ /* 0x000fca0000000000 */
[----:B------:R-:W-:Y:S01]  /*4550*/  UVIRTCOUNT.DEALLOC.SMPOOL 0x80 ;  /* 0x000000800000784c */ /* 0x000fe20000000000 */
[----:B------:R-:W-:Y:S02]  /*4560*/  UISETP.NE.AND UP0, UPT, UR5, URZ, UPT ;  /* 0x000000ff0500728c */ /* 0x000fe4000bf05270 */
[----:B-1----:R-:W-:-:S09]  /*4570*/  ULEA UR6, UR6, UR7, 0x18 ;  /* 0x0000000706067291 */ /* 0x002fd2000f8ec0ff */
[----:B------:R1:W-:Y:S01]  /*4580*/  @P0 STS.U8 [UR6+0x1c], R0 ;  /* 0x00001c00ff000988 */ /* 0x0003e20008000006 */
[----:B------:R-:W-:Y:S05]  /*4590*/  BRA.U UP0, `(.L_x_92) ;  /* 0x0000000100a07547 */ /* 0x000fea000b800000 */
[----:B------:R-:W-:Y:S01]  /*45a0*/  UIADD3 UR5, UPT, UPT, UR8, 0x1a0, URZ ;  /* 0x000001a008057890 */ /* 0x000fe2000fffe0ff */
[----:B------:R-:W-:-:S03]  /*45b0*/  SHF.L.U32 R3, R9, 0x1f, RZ ;  /* 0x0000001f09037819 */ /* 0x000fc600000006ff */
[----:B------:R-:W-:-:S09]  /*45c0*/  ULEA UR7, UR22, UR5, 0x3 ;  /* 0x0000000516077291 */ /* 0x000fd2000f8e18ff */
[----:B------:R-:W2:Y:S02]  /*45d0*/  SYNCS.PHASECHK.TRANS64.TRYWAIT P0, [UR7], R3 ;  /* 0x00000003ff0075a7 */ /* 0x000ea40008001107 */
[----:B--2---:R-:W-:Y:S05]  /*45e0*/  @!P0 BRA `(.L_x_93) ;  /* 0x0000004000608947 */ /* 0x004fea0003800000 */
.L_x_185:
[----:B------:R-:W-:-:S04]  /*45f0*/  UIADD3 UR9, UPT, UPT, UR22, 0x1, URZ ;  /* 0x0000000116097890 */ /* 0x000fc8000fffe0ff */
[----:B------:R-:W-:-:S04]  /*4600*/  UISETP.NE.AND UP1, UPT, UR9, 0x4, UPT ;  /* 0x000000040900788c */ /* 0x000fc8000bf25270 */
[----:B----4-:R-:W-:Y:S02]  /*4610*/  USEL UR10, URZ, 0x1, UP1 ;  /* 0x00000001ff0a7887 */ /* 0x010fe40008800000 */
[----:B------:R-:W-:-:S04]  /*4620*/  USEL UR9, UR9, URZ, UP1 ;  /* 0x000000ff09097287 */ /* 0x000fc80008800000 */
[----:B------:R-:W-:Y:S01]  /*4630*/  ULEA UR7, UR9, UR5, 0x3 ;  /* 0x0000000509077291 */ /* 0x000fe2000f8e18ff */
[----:B------:R-:W-:-:S04]  /*4640*/  LOP3.LUT R2, R9, UR10, RZ, 0x3c, !PT ;  /* 0x0000000a09027c12 */ /* 0x000fc8000f8e3cff */
[----:B-1----:R-:W-:-:S04]  /*4650*/  SHF.L.U32 R3, R2, 0x1f, RZ ;  /* 0x0000001f02037819 */ /* 0x002fc800000006ff */
[----:B------:R-:W1:Y:S02]  /*4660*/  SYNCS.PHASECHK.TRANS64.TRYWAIT P0, [UR7], R3 ;  /* 0x00000003ff0075a7 */ /* 0x000e640008001107 */
[----:B-1----:R-:W-:Y:S05]  /*4670*/  @!P0 BRA `(.L_x_94) ;  /* 0x0000004000548947 */ /* 0x002fea0003800000 */
.L_x_187:
        /* <DEDUP_REMOVED lines=9> */
.L_x_189:
[----:B------:R-:W-:-:S04]  /*4710*/  UIADD3 UR9, UPT, UPT, UR9, 0x1, URZ ;  /* 0x0000000109097890 */ /* 0x000fc8000fffe0ff */
[----:B------:R-:W-:-:S04]  /*4720*/  UISETP.NE.AND UP1, UPT, UR9, 0x4, UPT ;  /* 0x000000040900788c */ /* 0x000fc8000bf25270 */
[----:B------:R-:W-:Y:S02]  /*4730*/  USEL UR7, URZ, 0x1, UP1 ;  /* 0x00000001ff077887 */ /* 0x000fe40008800000 */
[----:B------:R-:W-:-:S04]  /*4740*/  USEL UR9, UR9, URZ, UP1 ;  /* 0x000000ff09097287 */ /* 0x000fc80008800000 */
[----:B------:R-:W-:Y:S01]  /*4750*/  ULEA UR9, UR9, UR5, 0x3 ;  /* 0x0000000509097291 */ /* 0x000fe2000f8e18ff */
[----:B-1----:R-:W-:-:S04]  /*4760*/  LOP3.LUT R3, R2, UR7, RZ, 0x3c, !PT ;  /* 0x0000000702037c12 */ /* 0x002fc8000f8e3cff */
[----:B------:R-:W-:Y:S01]  /*4770*/  SHF.L.U32 R3, R3, 0x1f, RZ ;  /* 0x0000001f03037819 */ /* 0x000fe200000006ff */
[----:B------:R-:W-:-:S04]  /*4780*/  IMAD.U32 R0, RZ, RZ, UR9 ;  /* 0x00000009ff007e24 */ /* 0x000fc8000f8e00ff */
[----:B------:R1:W2:Y:S03]  /*4790*/  SYNCS.PHASECHK.TRANS64.TRYWAIT P0, [R0+URZ], R3 ;  /* 0x00000003000075a7 */ /* 0x0002a600080011ff */
[----:B--2---:R-:W-:Y:S05]  /*47a0*/  @!P0 NANOSLEEP.SYNCS 0x989680 ;  /* 0x009896800000895d */ /* 0x004fea0003900000 */
[----:B------:R-:W2:Y:S02]  /*47b0*/  @!P0 SYNCS.PHASECHK.TRANS64 P0, [R0+URZ], R3 ;  /* 0x00000003000085a7 */ /* 0x000ea400080010ff */
[----:B--2---:R-:W-:Y:S05]  /*47c0*/  @P0 BRA `(.L_x_96) ;  /* 0x0000000000200947 */ /* 0x004fea0003800000 */
.L_x_97:
[----:B--2---:R2:W4:Y:S02]  /*47d0*/  SYNCS.PHASECHK.TRANS64.TRYWAIT P0, [R0+URZ], R3 ;  /* 0x00000003000075a7 */ /* 0x00452400080011ff */
[----:B----4-:R-:W-:Y:S05]  /*47e0*/  @!P0 NANOSLEEP.SYNCS 0x989680 ;  /* 0x009896800000895d */ /* 0x010fea0003900000 */
[----:B------:R-:W4:Y:S02]  /*47f0*/  @!P0 SYNCS.PHASECHK.TRANS64 P0, [R0+URZ], R3 ;  /* 0x00000003000085a7 */ /* 0x000f2400080010ff */
[----:B----4-:R-:W-:Y:S05]  /*4800*/  @!P0 BRA `(.L_x_97) ;  /* 0xfffffffc00f08947 */ /* 0x010fea000383ffff */
[----:B------:R-:W-:Y:S05]  /*4810*/  BRA `(.L_x_96) ;  /* 0x00000000000c7947 */ /* 0x000fea0003800000 */
.L_x_92:
[----:B------:R-:W-:-:S04]  /*4820*/  UIADD3 UR5, UPT, UPT, UR8, 0x1e0, URZ ;  /* 0x000001e008057890 */ /* 0x000fc8000fffe0ff */
[----:B------:R-:W-:-:S09]  /*4830*/  UPRMT UR5, UR4, 0x654, UR5 ;  /* 0x0000065404057896 */ /* 0x000fd20008000005 */
[----:B------:R-:W-:Y:S03]  /*4840*/  SYNCS.ARRIVE.TRANS64.RED.A1T0 RZ, [UR5], RZ ;  /* 0x000000ffffff79a7 */ /* 0x000fe60008100405 */
.L_x_96:
[----:B-12---:R-:W-:Y:S01]  /*4850*/  SHF.L.U32 R3, RZ, 0x1f, RZ ;  /* 0x0000001fff037819 */ /* 0x006fe200000006ff */
[----:B------:R-:W-:Y:S01]  /*4860*/  UIADD3 UR5, UPT, UPT, UR8, 0x1e0, URZ ;  /* 0x000001e008057890 */ /* 0x000fe2000fffe0ff */
[----:B------:R-:W-:Y:S02]  /*4870*/  PLOP3.LUT P0, PT, PT, PT, UP0, 0x80, 0x8 ;  /* 0x000000000008781c */ /* 0x000fe40003f0f008 */
[----:B------:R-:W1:Y:S02]  /*4880*/  SYNCS.PHASECHK.TRANS64.TRYWAIT P1, [UR8+0x1e0], R3 ;  /* 0x0001e003ff0075a7 */ /* 0x000e640008021108 */
[----:B-1----:R-:W-:Y:S09]  /*4890*/  @!P1 BRA `(.L_x_98) ;  /* 0x0000003c00fc9947 */ /* 0x002ff20003800000 */
.L_x_191:
[----:B------:R-:W-:Y:S01]  /*48a0*/  @!UP0 UPRMT UR5, UR4, 0x654, UR5 ;  /* 0x0000065404058896 */ /* 0x000fe20008000005 */
[----:B------:R-:W-:Y:S02]  /*48b0*/  UMOV UR8, 0xffff ;  /* 0x0000ffff00087882 */ /* 0x000fe40000000000 */
[----:B------:R-:W-:-:S06]  /*48c0*/  UMOV UR4, 0x1 ;  /* 0x0000000100047882 */ /* 0x000fcc0000000000 */
[----:B------:R-:W-:Y:S01]  /*48d0*/  @!P0 SYNCS.ARRIVE.TRANS64.RED.A1T0 RZ, [UR5], RZ ;  /* 0x000000ffffff89a7 */ /* 0x000fe20008100405 */
[----:B------:R-:W-:Y:S01]  /*48e0*/  NOP ;  /* 0x0000000000007918 */ /* 0x000fe20000000000 */
[----:B-1----:R-:W1:Y:S01]  /*48f0*/  LDS R0, [UR6+0x14] ;  /* 0x00001406ff007984 */ /* 0x002e620008000800 */
[----:B------:R-:W-:-:S04]  /*4900*/  ULOP3.LUT UR5, UR24, 0xffff, URZ, 0xc0, !UPT ;  /* 0x0000ffff18057892 */ /* 0x000fc8000f8ec0ff */
[----:B------:R-:W-:-:S04]  /*4910*/  USHF.R.U32.HI UR5, URZ, 0x5, UR5 ;  /* 0x00000005ff057899 */ /* 0x000fc80008011605 */
[----:B------:R-:W-:Y:S02]  /*4920*/  USHF.L.U32 UR8, UR8, UR5, URZ ;  /* 0x0000000508087299 */ /* 0x000fe400080006ff */
[----:B------:R-:W-:-:S04]  /*4930*/  USHF.L.U32 UR4, UR4, UR5, URZ ;  /* 0x0000000504047299 */ /* 0x000fc800080006ff */
[----:B-1----:R-:W-:-:S04]  /*4940*/  LOP3.LUT R0, R0, UR8, RZ, 0xc0, !PT ;  /* 0x0000000800007c12 */ /* 0x002fc8000f8ec0ff */
[----:B------:R-:W-:-:S13]  /*4950*/  ISETP.NE.AND P0, PT, R0, UR8, PT ;  /* 0x0000000800007c0c */ /* 0x000fda000bf05270 */
[----:B------:R-:W-:Y:S05]  /*4960*/  @P0 BRA `(.L_x_99) ;  /* 0x0000000000580947 */ /* 0x000fea0003800000 */
[----:B------:R-:W1:Y:S02]  /*4970*/  LDS R0, [UR6+0x18] ;  /* 0x00001806ff007984 */ /* 0x000e640008000800 */
[----:B-1----:R-:W-:-:S04]  /*4980*/  LOP3.LUT R0, R0, UR4, RZ, 0xc0, !PT ;  /* 0x0000000400007c12 */ /* 0x002fc8000f8ec0ff */
[----:B------:R-:W-:-:S13]  /*4990*/  ISETP.NE.AND P0, PT, R0, UR4, PT ;  /* 0x0000000400007c0c */ /* 0x000fda000bf05270 */
[----:B------:R-:W-:Y:S05]  /*49a0*/  @P0 BRA `(.L_x_100) ;  /* 0x00000000003c0947 */ /* 0x000fea0003800000 */
[----:B------:R-:W1:Y:S01]  /*49b0*/  S2R R2, SR_LANEID ;  /* 0x0000000000027919 */ /* 0x000e620000000000 */
[----:B------:R-:W-:Y:S01]  /*49c0*/  ULOP3.LUT UR8, URZ, UR8, URZ, 0x33, !UPT ;  /* 0x00000008ff087292 */ /* 0x000fe2000f8e33ff */
[----:B------:R-:W-:Y:S01]  /*49d0*/  LOP3.LUT R4, RZ, UR4, RZ, 0x33, !PT ;  /* 0x00000004ff047c12 */ /* 0x000fe2000f8e33ff */
[----:B------:R-:W-:Y:S02]  /*49e0*/  VOTEU.ANY UR7, UPT, PT ;  /* 0x0000000000077886 */ /* 0x000fe400038e0100 */
[----:B------:R-:W-:Y:S01]  /*49f0*/  UFLO.U32 UR7, UR7 ;  /* 0x00000007000772bd */ /* 0x000fe200080e0000 */
[----:B------:R-:W2:Y:S01]  /*4a00*/  REDUX UR4, R4 ;  /* 0x00000000040473c4 */ /* 0x000ea20000000000 */
[----:B------:R-:W-:-:S06]  /*4a10*/  IMAD.U32 R0, RZ, RZ, UR8 ;  /* 0x00000008ff007e24 */ /* 0x000fcc000f8e00ff */
[----:B------:R1:W-:Y:S01]  /*4a20*/  UTCATOMSWS.AND URZ, UR8 ;  /* 0x0000000800ff79e3 */ /* 0x0003e20008000000 */
[----:B------:R-:W3:Y:S01]  /*4a30*/  REDUX UR5, R0 ;  /* 0x00000000000573c4 */ /* 0x000ee20000000000 */
[----:B-1----:R-:W-:Y:S01]  /*4a40*/  ISETP.EQ.U32.AND P0, PT, R2, UR7, PT ;  /* 0x0000000702007c0c */ /* 0x002fe2000bf02070 */
[----:B--2---:R-:W-:Y:S01]  /*4a50*/  IMAD.U32 R2, RZ, RZ, UR4 ;  /* 0x00000004ff027e24 */ /* 0x004fe2000f8e00ff */
[----:B---3--:R-:W-:-:S11]  /*4a60*/  MOV R3, UR5 ;  /* 0x0000000500037c02 */ /* 0x008fd60008000f00 */
[----:B------:R1:W-:Y:S04]  /*4a70*/  @P0 ATOMS.AND RZ, [UR6+0x14], R3 ;  /* 0x00001403ffff098c */ /* 0x0003e8000a800006 */
[----:B------:R1:W-:Y:S01]  /*4a80*/  @P0 ATOMS.AND RZ, [UR6+0x18], R2 ;  /* 0x00001802ffff098c */ /* 0x0003e2000a800006 */
[----:B------:R-:W-:Y:S05]  /*4a90*/  BRA `(.L_x_101) ;  /* 0x0000000000147947 */ /* 0x000fea0003800000 */
.L_x_100:
[----:B------:R-:W-:Y:S02]  /*4aa0*/  MOV R2, 0x4ac0 ;  /* 0x00004ac000027802 */ /* 0x000fe40000000f00 */
[----:B---345:R-:W-:Y:S05]  /*4ab0*/  CALL.REL.NOINC `($__internal_0_$__cuda_sm10x_tcgen05_guardrail_trap_col_being_dealloced_not_returned_by_alloc) ;  /* 0x0000004000107944 */ /* 0x038fea0003c00000 */
[----:B------:R-:W-:Y:S05]  /*4ac0*/  BRA `(.L_x_101) ;  /* 0x0000000000087947 */ /* 0x000fea0003800000 */
.L_x_99:
[----:B------:R-:W-:Y:S02]  /*4ad0*/  MOV R2, 0x4af0 ;  /* 0x00004af000027802 */ /* 0x000fe40000000f00 */
[----:B---345:R-:W-:Y:S05]  /*4ae0*/  CALL.REL.NOINC `($__internal_2_$__cuda_sm10x_tcgen05_guardrail_trap_unallocated_columns_being_dealloced) ;  /* 0x00000040001c7944 */ /* 0x038fea0003c00000 */
.L_x_101:
[----:B------:R-:W-:Y:S01]  /*4af0*/  NOP ;  /* 0x0000000000007918 */ /* 0x000fe20000000000 */
[----:B----4-:R-:W-:Y:S05]  /*4b00*/  EXIT ;  /* 0x000000000000794d */ /* 0x010fea0003800000 */
.L_x_72:
[----:B------:R-:W-:-:S09]  /*4b10*/  UISETP.NE.OR UP5, UPT, UR10, 0x3, !UP5 ;  /* 0x000000030a00788c */ /* 0x000fd2000efa5670 */
[----:B------:R-:W-:Y:S05]  /*4b20*/  BRA.U UP5, `(.L_x_102) ;  /* 0x0000000905c87547 */ /* 0x000fea000b800000 */
[----:B------:R-:W1:Y:S01]  /*4b30*/  LDC R0, c[0x0][0xb30] ;  /* 0x0002cc00ff007b82 */ /* 0x000e620000000800 */
[----:B------:R-:W2:Y:S01]  /*4b40*/  LDCU.64 UR8, c[0x0][0x888] ;  /* 0x00011100ff0877ac */ /* 0x000ea20008000a00 */
[----:B------:R-:W-:Y:S01]  /*4b50*/  IMAD.MOV.U32 R30, RZ, RZ, 0x1 ;  /* 0x00000001ff1e7424 */ /* 0x000fe200078e00ff */
[----:B------:R-:W-:Y:S01]  /*4b60*/  CS2R R28, SRZ ;  /* 0x00000000001c7805 */ /* 0x000fe2000001ff00 */
[----:B------:R-:W-:Y:S01]  /*4b70*/  IMAD.MOV.U32 R25, RZ, RZ, 0x2000 ;  /* 0x00002000ff197424 */ /* 0x000fe200078e00ff */
[----:B------:R-:W3:Y:S03]  /*4b80*/  LDCU.64 UR4, c[0x0][0x890] ;  /* 0x00011200ff0477ac */ /* 0x000ee60008000a00 */
[----:B------:R-:W4:Y:S01]  /*4b90*/  LDC R19, c[0x0][0x370] ;  /* 0x0000dc00ff137b82 */ /* 0x000f220000000800 */
[----:B------:R-:W-:Y:S01]  /*4ba0*/  UMOV UR6, 0x400 ;  /* 0x0000040000067882 */ /* 0x000fe20000000000 */
[----:B------:R-:W-:-:S02]  /*4bb0*/  UPLOP3.LUT UP1, UPT, UPT, UPT, UPT, 0x40, 0x4 ;  /* 0x000000000004789c */ /* 0x000fc40003f2e870 */
[----:B------:R-:W-:-:S04]  /*4bc0*/  ULEA UR6, UR37, UR6, 0x18 ;  /* 0x0000000625067291 */ /* 0x000fc8000f8ec0ff */
[----:B------:R-:W4:Y:S01]  /*4bd0*/  LDC R2, c[0x0][0xb0c] ;  /* 0x0002c300ff027b82 */ /* 0x000f220000000800 */
[----:B--2---:R-:W-:Y:S02]  /*4be0*/  UISETP.NE.U32.AND UP2, UPT, UR8, URZ, UPT ;  /* 0x000000ff0800728c */ /* 0x004fe4000bf45070 */
[----:B------:R-:W-:Y:S02]  /*4bf0*/  UIADD3 UR8, UPT, UPT, UR6, 0x140, URZ ;  /* 0x0000014006087890 */ /* 0x000fe4000fffe0ff */
[----:B---3--:R-:W-:-:S03]  /*4c00*/  UISETP.NE.U32.AND UP3, UPT, UR4, URZ, UPT ;  /* 0x000000ff0400728c */ /* 0x008fc6000bf65070 */
[----:B------:R-:W2:Y:S01]  /*4c10*/  LDC R18, c[0x0][0xb20] ;  /* 0x0002c800ff127b82 */ /* 0x000ea20000000800 */
[----:B-1----:R-:W-:Y:S01]  /*4c20*/  ISETP.NE.AND P1, PT, R0, 0x1, PT ;  /* 0x000000010000780c */ /* 0x002fe20003f25270 */
[----:B------:R-:W-:Y:S02]  /*4c30*/  UISETP.NE.AND.EX UP2, UPT, UR9, URZ, UPT, UP2 ;  /* 0x000000ff0900728c */ /* 0x000fe4000bf45320 */
[----:B------:R-:W-:Y:S02]  /*4c40*/  UPRMT UR37, UR37, 0x654, UR8 ;  /* 0x0000065425257896 */ /* 0x000fe40008000008 */
[----:B------:R-:W-:Y:S02]  /*4c50*/  UISETP.NE.AND.EX UP3, UPT, UR5, URZ, UPT, UP3 ;  /* 0x000000ff0500728c */ /* 0x000fe4000bf65330 */
[----:B------:R-:W1:Y:S08]  /*4c60*/  LDC.64 R32, c[0x0][0x348] ;  /* 0x0000d200ff207b82 */ /* 0x000e700000000a00 */
[----:B------:R-:W3:Y:S08]  /*4c70*/  LDC.64 R16, c[0x0][0xb10] ;  /* 0x0002c400ff107b82 */ /* 0x000ef00000000a00 */
[----:B------:R-:W1:Y:S08]  /*4c80*/  LDC.64 R6, c[0x0][0xb18] ;  /* 0x0002c600ff067b82 */ /* 0x000e700000000a00 */
[----:B------:R-:W1:Y:S08]  /*4c90*/  LDC.64 R4, c[0x0][0xb28] ;  /* 0x0002ca00ff047b82 */ /* 0x000e700000000a00 */
[----:B--2-4-:R-:W1:Y:S02]  /*4ca0*/  LDC R24, c[0x0][0x374] ;  /* 0x0000dd00ff187b82 */ /* 0x014e640000000800 */
.L_x_110:
[C---:B------:R-:W-:Y:S02]  /*4cb0*/  LEA R0, R29.reuse, UR6, 0x3 ;  /* 0x000000061d007c11 */ /* 0x040fe4000f8e18ff */
[----:B------:R-:W-:Y:S02]  /*4cc0*/  SHF.L.U32 R3, R28, 0x1f, RZ ;  /* 0x0000001f1c037819 */ /* 0x000fe400000006ff */
[----:B------:R-:W-:Y:S02]  /*4cd0*/  LEA R20, R29, UR6, 0x4 ;  /* 0x000000061d147c11 */ /* 0x000fe4000f8e20ff */
[----:B--2---:R-:W2:Y:S02]  /*4ce0*/  SYNCS.PHASECHK.TRANS64.TRYWAIT P0, [R0+URZ+0x160], R3 ;  /* 0x00016003000075a7 */ /* 0x004ea400080011ff */
[----:B--2---:R-:W-:Y:S05]  /*4cf0*/  @!P0 BRA `(.L_x_103) ;  /* 0x0000003800fc8947 */ /* 0x004fea0003800000 */
.L_x_192:
[----:B------:R-:W-:Y:S01]  /*4d00*/  ISETP.GE.AND P0, PT, R72, 0x1, PT ;  /* 0x000000014800780c */ /* 0x000fe20003f06270 */
[----:B------:R-:W4:Y:S01]  /*4d10*/  LDS.128 R20, [R20+0x1f0] ;  /* 0x0001f00014147984 */ /* 0x000f220000000c00 */
[----:B------:R-:W-:Y:S01]  /*4d20*/  ISETP.NE.U32.AND P4, PT, RZ, UR4, PT ;  /* 0x00000004ff007c0c */ /* 0x000fe2000bf85070 */
[----:B--2---:R-:W-:Y:S01]  /*4d30*/  VIADD R0, R0, 0x170 ;  /* 0x0000017000007836 */ /* 0x004fe20000000000 */
[----:B------:R-:W-:Y:S02]  /*4d40*/  SHF.L.U32 R26, R30, 0x1f, RZ ;  /* 0x0000001f1e1a7819 */ /* 0x000fe400000006ff */
[----:B------:R-:W-:Y:S02]  /*4d50*/  ISETP.NE.AND.EX P4, PT, RZ, UR5, PT, P4 ;  /* 0x00000005ff007c0c */ /* 0x000fe4000bf85340 */
[----:B------:R-:W-:Y:S01]  /*4d60*/  PRMT R0, RZ, 0x654, R0 ;  /* 0x00000654ff007816 */ /* 0x000fe20000000000 */
[----:B------:R-:W-:Y:S01]  /*4d70*/  @!PT LDS RZ, [RZ] ;  /* 0x00000000fffff984 */ /* 0x000fe20000000800 */
[----:B------:R-:W-:Y:S01]  /*4d80*/  @!PT LDS RZ, [RZ] ;  /* 0x00000000fffff984 */ /* 0x000fe20000000800 */
[----:B------:R-:W-:Y:S01]  /*4d90*/  @!PT LDS RZ, [RZ] ;  /* 0x00000000fffff984 */ /* 0x000fe20000000800 */
[----:B------:R-:W-:Y:S01]  /*4da0*/  @!PT LDS RZ, [RZ] ;  /* 0x00000000fffff984 */ /* 0x000fe20000000800 */
[----:B------:R2:W-:Y:S06]  /*4db0*/  MEMBAR.ALL.CTA ;  /* 0x0000000000007992 */ /* 0x0005ec0000008000 */
[----:B--2---:R-:W2:Y:S02]  /*4dc0*/  FENCE.VIEW.ASYNC.S ;  /* 0x00000000000073c6 */ /* 0x004ea40000000000 */
[----:B--2---:R2:W-:Y:S01]  /*4dd0*/  SYNCS.ARRIVE.TRANS64.RED.A1T0 RZ, [R0+URZ], RZ ;  /* 0x000000ff00ff79a7 */ /* 0x0045e200081004ff */
[----:B----4-:R-:W-:Y:S11]  /*4de0*/  LOP3.LUT P3, RZ, R22, 0x1, RZ, 0xc0, !PT ;  /* 0x0000000116ff7812 */ /* 0x010ff6000786c0ff */
[----:B------:R-:W-:Y:S02]  /*4df0*/  @!UPT UIADD3 URZ, UPT, UPT, URZ, URZ, URZ ;  /* 0x000000fffffff290 */ /* 0x000fe4000fffe0ff */
[----:B------:R-:W-:Y:S02]  /*4e00*/  @P3 MOV R13, R20 ;  /* 0x00000014000d3202 */ /* 0x000fe40000000f00 */
[----:B------:R-:W-:Y:S01]  /*4e10*/  @P3 LOP3.LUT R8, R21, 0xffff, RZ, 0xc0, !PT ;  /* 0x0000ffff15083812 */ /* 0x000fe200078ec0ff */
[----:B--2---:R-:W-:Y:S06]  /*4e20*/  @!P0 BRA `(.L_x_104) ;  /* 0x0000000000a48947 */ /* 0x004fec0003800000 */
[----:B-1----:R-:W-:Y:S01]  /*4e30*/  IMAD.HI.U32 R31, R24, R7, RZ ;  /* 0x00000007181f7227 */ /* 0x002fe200078e00ff */
[----:B------:R-:W-:Y:S02]  /*4e40*/  ISETP.NE.AND P0, PT, R6, 0x1, PT ;  /* 0x000000010600780c */ /* 0x000fe40003f05270 */
[----:B------:R-:W-:Y:S01]  /*4e50*/  ISETP.NE.AND P2, PT, R72, 0x1, PT ;  /* 0x000000014800780c */ /* 0x000fe20003f45270 */
[----:B---3--:R-:W-:Y:S01]  /*4e60*/  IMAD.HI.U32 R34, R19, R16, RZ ;  /* 0x0000001013227227 */ /* 0x008fe200078e00ff */
[----:B------:R-:W-:Y:S02]  /*4e70*/  SHF.R.U32.HI R31, RZ, R18, R31 ;  /* 0x00000012ff1f7219 */ /* 0x000fe4000001161f */
[----:B------:R-:W-:Y:S01]  /*4e80*/  ISETP.NE.AND P5, PT, R2, 0x1, PT ;  /* 0x000000010200780c */ /* 0x000fe20003fa5270 */
[----:B------:R-:W-:Y:S01]  /*4e90*/  IMAD.HI.U32 R36, R13, R16, RZ ;  /* 0x000000100d247227 */ /* 0x000fe200078e00ff */
[----:B------:R-:W-:Y:S02]  /*4ea0*/  SHF.R.U32.HI R34, RZ, R17, R34 ;  /* 0x00000011ff227219 */ /* 0x000fe40000011622 */
[----:B------:R-:W-:Y:S01]  /*4eb0*/  SEL R3, R24, R31, !P0 ;  /* 0x0000001f18037207 */ /* 0x000fe20004000000 */
[C---:B------:R-:W-:Y:S01]  /*4ec0*/  IMAD.HI.U32 R31, R8.reuse, R7, RZ ;  /* 0x00000007081f7227 */ /* 0x040fe200078e00ff */
[----:B------:R-:W-:Y:S02]  /*4ed0*/  SEL R11, R19, R34, !P5 ;  /* 0x00000022130b7207 */ /* 0x000fe40006800000 */
[----:B------:R-:W-:Y:S01]  /*4ee0*/  SHF.R.U32.HI R36, RZ, R17, R36 ;  /* 0x00000011ff247219 */ /* 0x000fe20000011624 */
[----:B------:R-:W-:Y:S01]  /*4ef0*/  IMAD.HI.U32 R38, R3, R4, RZ ;  /* 0x0000000403267227 */ /* 0x000fe200078e00ff */
[----:B------:R-:W-:Y:S03]  /*4f00*/  SHF.R.U32.HI R31, RZ, R18, R31 ;  /* 0x00000012ff1f7219 */ /* 0x000fe6000001161f */
[----:B------:R-:W-:Y:S01]  /*4f10*/  IMAD.HI.U32 R34, R11, R4, RZ ;  /* 0x000000040b227227 */ /* 0x000fe200078e00ff */
[----:B------:R-:W-:Y:S02]  /*4f20*/  @P2 SHF.R.U32.HI R3, RZ, R5, R38 ;  /* 0x00000005ff032219 */ /* 0x000fe40000011626 */
[----:B------:R-:W-:Y:S02]  /*4f30*/  SEL R9, R8, R31, !P0 ;  /* 0x0000001f08097207 */ /* 0x000fe40004000000 */
[----:B------:R-:W-:Y:S01]  /*4f40*/  @P2 SHF.R.U32.HI R11, RZ, R5, R34 ;  /* 0x00000005ff0b2219 */ /* 0x000fe20000011622 */
[C---:B------:R-:W-:Y:S01]  /*4f50*/  IMAD R10, R72.reuse, R3, RZ ;  /* 0x00000003480a7224 */ /* 0x040fe200078e02ff */
[----:B------:R-:W-:Y:S01]  /*4f60*/  SEL R3, R13, R36, !P5 ;  /* 0x000000240d037207 */ /* 0x000fe20006800000 */
[C---:B------:R-:W-:Y:S03]  /*4f70*/  IMAD.HI.U32 R14, R9.reuse, R4, RZ ;  /* 0x00000004090e7227 */ /* 0x040fe600078e00ff */
[----:B------:R-:W-:Y:S01]  /*4f80*/  ISETP.GE.AND P0, PT, R9, R10, PT ;  /* 0x0000000a0900720c */ /* 0x000fe20003f06270 */
[C---:B------:R-:W-:Y:S01]  /*4f90*/  IMAD R12, R72.reuse, R11, RZ ;  /* 0x0000000b480c7224 */ /* 0x040fe200078e02ff */
[-C--:B------:R-:W-:Y:S04]  /*4fa0*/  SHF.R.U32.HI R14, RZ, R5.reuse, R14 ;  /* 0x00000005ff0e7219 */ /* 0x080fe8000001160e */
[----:B------:R-:W-:Y:S02]  /*4fb0*/  ISETP.GE.OR P0, PT, R3, R12, P0 ;  /* 0x0000000c0300720c */ /* 0x000fe40000706670 */
[----:B------:R-:W-:Y:S05]  /*4fc0*/  SEL R15, R9, R14, !P2 ;  /* 0x0000000e090f7207 */ /* 0x000fea0005000000 */
[----:B------:R-:W-:Y:S04]  /*4fd0*/  IMAD.MOV R14, RZ, RZ, -R15 ;  /* 0x000000ffff0e7224 */ /* 0x000fe800078e0a0f */
[----:B------:R-:W-:Y:S02]  /*4fe0*/  IMAD R14, R72, R14, R9 ;  /* 0x0000000e480e7224 */ /* 0x000fe400078e0209 */
[C---:B------:R-:W-:Y:S05]  /*4ff0*/  @!P0 IMAD.HI.U32 R10, R3.reuse, R4, RZ ;  /* 0x00000004030a8227 */ /* 0x040fea00078e00ff */
[----:B------:R-:W-:Y:S04]  /*5000*/  @!P0 SHF.R.U32.HI R10, RZ, R5, R10 ;  /* 0x00000005ff0a8219 */ /* 0x000fe8000001160a */
[----:B------:R-:W-:Y:S01]  /*5010*/  @!P0 SEL R0, R3, R10, !P2 ;  /* 0x0000000a03008207 */ /* 0x000fe20005000000 */
[----:B------:R-:W-:Y:S03]  /*5020*/  IMAD.MOV R10, RZ, RZ, -R3 ;  /* 0x000000ffff0a7224 */ /* 0x000fe600078e0a03 */
[----:B------:R-:W-:Y:S01]  /*5030*/  @!P0 IADD3 R15, PT, PT, R15, -R0, RZ ;  /* 0x800000000f0f8210 */ /* 0x000fe20007ffe0ff */
[----:B------:R-:W-:Y:S01]  /*5040*/  @!P0 IMAD R0, R11, R14, R0 ;  /* 0x0000000e0b008224 */ /* 0x000fe200078e0200 */
[----:B------:R-:W-:Y:S01]  /*5050*/  IADD3 R11, PT, PT, -R9, RZ, RZ ;  /* 0x000000ff090b7210 */ /* 0x000fe20007ffe1ff */
[----:B------:R-:W-:Y:S02]  /*5060*/  IMAD R13, R2, R10, R13 ;  /* 0x0000000a020d7224 */ /* 0x000fe400078e020d */
[----:B------:R-:W-:Y:S02]  /*5070*/  @!P0 IMAD R9, R15, R72, R3 ;  /* 0x000000480f098224 */ /* 0x000fe400078e0203 */
[----:B------:R-:W-:Y:S02]  /*5080*/  @!P0 IMAD.MOV.U32 R3, RZ, RZ, R0 ;  /* 0x000000ffff038224 */ /* 0x000fe400078e0000 */
[----:B------:R-:W-:Y:S02]  /*5090*/  IMAD R8, R6, R11, R8 ;  /* 0x0000000b06087224 */ /* 0x000fe400078e0208 */
[----:B------:R-:W-:Y:S02]  /*50a0*/  IMAD R13, R3, R2, R13 ;  /* 0x00000002030d7224 */ /* 0x000fe400078e020d */
[----:B------:R-:W-:Y:S02]  /*50b0*/  IMAD R8, R9, R6, R8 ;  /* 0x0000000609087224 */ /* 0x000fe400078e0208 */
.L_x_104:
[----:B------:R-:W-:Y:S05]  /*50c0*/  BRA.U UP1, `(.L_x_105) ;  /* 0x0000000101107547 */ /* 0x000fea000b800000 */
[----:B------:R-:W-:Y:S04]  /*50d0*/  MOV R0, UR7 ;  /* 0x0000000700007c02 */ /* 0x000fe80008000f00 */
[----:B------:R-:W-:Y:S04]  /*50e0*/  SHF.L.U32 R3, R0, 0x1f, RZ ;  /* 0x0000001f00037819 */ /* 0x000fe800000006ff */
[----:B------:R-:W2:Y:S02]  /*50f0*/  SYNCS.PHASECHK.TRANS64.TRYWAIT P0, [UR6+0x158], R3 ;  /* 0x00015803ff0075a7 */ /* 0x000ea40008001106 */
[----:B--2---:R-:W-:Y:S05]  /*5100*/  @!P0 BRA `(.L_x_106) ;  /* 0x00000038000c8947 */ /* 0x004fea0003800000 */
.L_x_105:
[----:B------:R-:W-:Y:S05]  /*5110*/  BRA.U !UP3, `(.L_x_107) ;  /* 0x000000010b347547 */ /* 0x000fea000b800000 */
[----:B------:R-:W-:Y:S01]  /*5120*/  UPLOP3.LUT UP0, UPT, UPT, UPT, UP2, 0x80, 0x8 ;  /* 0x000000000008789c */ /* 0x000fe20003f0f020 */
[----:B--2---:R-:W-:Y:S02]  /*5130*/  HFMA2 R0, -RZ, RZ, 0, 5.9604644775390625e-08 ;  /* 0x00000001ff007431 */ /* 0x004fe400000001ff */
[----:B------:R-:W-:Y:S03]  /*5140*/  IMAD.MOV.U32 R165, RZ, RZ, 0x1 ;  /* 0x00000001ffa57424 */ /* 0x000fe600078e00ff */
[----:B------:R-:W-:Y:S05]  /*5150*/  PLOP3.LUT P0, PT, PT, PT, UP0, 0x80, 0x8 ;  /* 0x000000000008781c */ /* 0x000fea0003f0f008 */
[----:B------:R-:W2:Y:S01]  /*5160*/  @UP0 LDCU.64 UR10, c[0x0][0x888] ;  /* 0x00011100ff0a07ac */ /* 0x000ea20008000a00 */
[----:B------:R-:W-:Y:S07]  /*5170*/  @UP0 UIMAD UR8, UR36, UR4, URZ ;  /* 0x00000004240802a4 */ /* 0x000fee000f8e02ff */
[----:B------:R-:W-:Y:S01]  /*5180*/  @!P0 PRMT R165, R0, 0x7610, R165 ;  /* 0x0000761000a58816 */ /* 0x000fe200000000a5 */
[----:B--2---:R-:W-:Y:S03]  /*5190*/  @UP0 UIMAD.WIDE UR10, UR8, 0x4, UR10 ;  /* 0x00000004080a08a5 */ /* 0x004fe6000f8e020a */
[----:B------:R-:W2:Y:S03]  /*51a0*/  @!UP0 LDCU UR8, c[0x0][0x880] ;  /* 0x00011000ff0887ac */ /* 0x000ea60008000800 */
[----:B------:R-:W-:Y:S01]  /*51b0*/  IMAD.U32 R10, RZ, RZ, UR10 ;  /* 0x0000000aff0a7e24 */ /* 0x000fe2000f8e00ff */
[----:B------:R-:W-:Y:S05]  /*51c0*/  MOV R11, UR11 ;  /* 0x0000000b000b7c02 */ /* 0x000fea0008000f00 */
[----:B-----5:R4:W5:Y:S02]  /*51d0*/  @P0 LDG.E R81, desc[UR40][R10.64] ;  /* 0x000000280a510981 */ /* 0x020964000c1e1900 */
[----:B--2-4-:R-:W-:Y:S07]  /*51e0*/  @!P0 IMAD.U32 R81, RZ, RZ, UR8 ;  /* 0x00000008ff518e24 */ /* 0x014fee000f8e00ff */
.L_x_107:
[----:B-----5:R-:W-:Y:S01]  /*51f0*/  @!P4 FSETP.EQ.AND P5, PT, R81, RZ, PT ;  /* 0x000000ff5100c20b */ /* 0x020fe20003fa2000 */
[----:B------:R-:W-:Y:S01]  /*5200*/  @!UPT UIADD3 URZ, UPT, UPT, URZ, URZ, URZ ;  /* 0x000000fffffff290 */ /* 0x000fe2000fffe0ff */
[----:B------:R-:W-:Y:S11]  /*5210*/  @!P4 BRA `(.L_x_108) ;  /* 0x000000000014c947 */ /* 0x000ff60003800000 */
[----:B------:R-:W-:Y:S02]  /*5220*/  LOP3.LUT P0, RZ, R165, 0xff, RZ, 0xc0, !PT ;  /* 0x000000ffa5ff7812 */ /* 0x000fe4000780c0ff */
[----:B------:R-:W-:Y:S04]  /*5230*/  PLOP3.LUT P5, PT, PT, PT, UP0, 0x80, 0x8 ;  /* 0x000000000008781c */ /* 0x000fe80003faf008 */
[----:B------:R-:W-:Y:S07]  /*5240*/  PLOP3.LUT P5, PT, P5, PT, PT, 0x8, 0x80 ;  /* 0x000000000080781c */ /* 0x000fee0002fae170 */
[----:B------:R-:W-:Y:S11]  /*5250*/  @P0 FSETP.EQ.AND P5, PT, R81, RZ, PT ;  /* 0x000000ff5100020b */ /* 0x000ff60003fa2000 */
[----:B------:R-:W-:Y:S02]  /*5260*/  @!UPT UIADD3 URZ, UPT, UPT, URZ, URZ, URZ ;  /* 0x000000fffffff290 */ /* 0x000fe4000fffe0ff */
.L_x_108:
[----:B------:R-:W4:Y:S01]  /*5270*/  SYNCS.PHASECHK.TRANS64.TRYWAIT P4, [UR6+0x148], R26 ;  /* 0x0001481aff0075a7 */ /* 0x000f220008081106 */
[----:B------:R-:W-:Y:S01]  /*5280*/  @P3 SHF.R.U32.HI R27, RZ, 0x10, R21 ;  /* 0x00000010ff1b3819 */ /* 0x000fe20000011615 */
[----:B------:R-:W-:Y:S01]  /*5290*/  VIADD R29, R29, 0x1 ;  /* 0x000000011d1d7836 */ /* 0x000fe20000000000 */
[----:B------:R-:W5:Y:S08]  /*52a0*/  LDC.64 R14, c[0x0][0xb10] ;  /* 0x0002c400ff0e7b82 */ /* 0x000f700000000a00 */
[----:B------:R-:W1:Y:S08]  /*52b0*/  LDC.64 R10, c[0x0][0xb18] ;  /* 0x0002c600ff0a7b82 */ /* 0x000e700000000a00 */
[----:B--2---:R-:W2:Y:S08]  /*52c0*/  @!P1 LDC R0, c[0x0][0xb20] ;  /* 0x0002c800ff009b82 */ /* 0x004eb00000000800 */
[----:B------:R-:W3:Y:S01]  /*52d0*/  @!P1 LDC R3, c[0x0][0xb0c] ;  /* 0x0002c300ff039b82 */ /* 0x000ee20000000800 */
[----:B-----5:R-:W-:Y:S05]  /*52e0*/  @!P1 IMAD.HI.U32 R14, R13, R14, RZ ;  /* 0x0000000e0d0e9227 */ /* 0x020fea00078e00ff */
[----:B------:R-:W-:Y:S01]  /*52f0*/  @!P1 SHF.R.U32.HI R14, RZ, R15, R14 ;  /* 0x0000000fff0e9219 */ /* 0x000fe2000001160e */
[----:B-1----:R-:W-:Y:S01]  /*5300*/  @!P1 IMAD.HI.U32 R11, R8, R11, RZ ;  /* 0x0000000b080b9227 */ /* 0x002fe200078e00ff */
[----:B------:R-:W-:Y:S04]  /*5310*/  @!P1 ISETP.NE.AND P0, PT, R10, 0x1, PT ;  /* 0x000000010a00980c */ /* 0x000fe80003f05270 */
[----:B--2---:R-:W-:Y:S02]  /*5320*/  @!P1 SHF.R.U32.HI R9, RZ, R0, R11 ;  /* 0x00000000ff099219 */ /* 0x004fe4000001160b */
[----:B---3--:R-:W-:Y:S02]  /*5330*/  @!P1 ISETP.NE.AND P2, PT, R3, 0x1, PT ;  /* 0x000000010300980c */ /* 0x008fe40003f45270 */
[----:B------:R-:W-:Y:S02]  /*5340*/  @!P1 SEL R9, R8, R9, !P0 ;  /* 0x0000000908099207 */ /* 0x000fe40004000000 */
[----:B------:R-:W-:Y:S02]  /*5350*/  ELECT P0, URZ, PT ;  /* 0x0000000000ff782f */ /* 0x000fe40003800000 */
[----:B------:R-:W-:Y:S05]  /*5360*/  @!P1 SEL R14, R13, R14, !P2 ;  /* 0x0000000e0d0e9207 */ /* 0x000fea0005000000 */
[----:B------:R-:W-:Y:S02]  /*5370*/  @!P1 IMAD.IADD R0, R9, 0x1, -R14 ;  /* 0x0000000109009824 */ /* 0x000fe400078e0a0e */
[----:B------:R-:W-:Y:S02]  /*5380*/  @!P1 IMAD.IADD R9, R14, 0x1, -R9 ;  /* 0x000000010e099824 */ /* 0x000fe400078e0a09 */
[----:B------:R-:W-:Y:S02]  /*5390*/  @!P1 IMAD R13, R0, R3, R13 ;  /* 0x00000003000d9224 */ /* 0x000fe400078e020d */
[----:B------:R-:W-:Y:S01]  /*53a0*/  @!P1 IMAD R8, R9, R10, R8 ;  /* 0x0000000a09089224 */ /* 0x000fe200078e0208 */
[----:B----4-:R-:W-:Y:S06]  /*53b0*/  @!P4 BRA `(.L_x_109) ;  /* 0x000000340078c947 */ /* 0x010fec0003800000 */
.L_x_195:
[----:B------:R-:W-:Y:S01]  /*53c0*/  PLOP3.LUT P5, PT, P5, P0, PT, 0xf2, 0x2f ;  /* 0x00000000002f781c */ /* 0x000fe20002fa1e72 */
[----:B------:R-:W-:Y:S01]  /*53d0*/  UMOV UR14, 0x0 ;  /* 0x00000000000e7882 */ /* 0x000fe20000000000 */
[----:B------:R-:W-:Y:S01]  /*53e0*/  LOP3.LUT R30, R30, 0x1, RZ, 0x3c, !PT ;  /* 0x000000011e1e7812 */ /* 0x000fe200078e3cff */
[----:B------:R-:W-:Y:S01]  /*53f0*/  UMOV UR15, 0x10000000 ;  /* 0x10000000000f7882 */ /* 0x000fe20000000000 */
[----:B------:R-:W-:Y:S01]  /*5400*/  UMOV UR12, UR36 ;  /* 0x00000024000c7c82 */ /* 0x000fe20008000000 */
[----:B------:R-:W-:Y:S08]  /*5410*/  @P3 R2UR UR36, R27 ;  /* 0x000000001b2432ca */ /* 0x000ff000000e0000 */
[----:B-1----:R-:W-:Y:S01]  /*5420*/  @!P5 IADD3 R3, P0, PT, R32, 0x580, RZ ;  /* 0x000005802003d810 */ /* 0x002fe20007f1e0ff */
[----:B------:R-:W-:Y:S01]  /*5430*/  @!P5 IMAD.SHL.U32 R164, R164, 0x40, RZ ;  /* 0x00000040a4a4d824 */ /* 0x000fe200078e00ff */
[----:B------:R-:W-:Y:S01]  /*5440*/  VOTEU.ALL UP1, P5 ;  /* 0x0000000000ff7886 */ /* 0x000fe20002820000 */
[----:B------:R-:W-:Y:S01]  /*5450*/  @!P5 IMAD.SHL.U32 R155, R155, 0x80, RZ ;  /* 0x000000809b9bd824 */ /* 0x000fe200078e00ff */
[----:B------:R-:W-:Y:S01]  /*5460*/  @!P5 R2UR UR9, R3 ;  /* 0x000000000309d2ca */ /* 0x000fe200000e0000 */
[----:B------:R-:W-:Y:S01]  /*5470*/  @!P5 IMAD.X R0, RZ, RZ, R33, P0 ;  /* 0x000000ffff00d224 */ /* 0x000fe200000e0621 */
[----:B------:R-:W-:Y:S01]  /*5480*/  @!P5 R2UR UR10, R164 ;  /* 0x00000000a40ad2ca */ /* 0x000fe200000e0000 */
[----:B------:R-:W-:Y:S01]  /*5490*/  IMAD.IADD R164, R8, 0x1, R143 ;  /* 0x0000000108a47824 */ /* 0x000fe200078e028f */
[----:B------:R-:W-:Y:S01]  /*54a0*/  @!P5 R2UR UR11, R155 ;  /* 0x000000009b0bd2ca */ /* 0x000fe200000e0000 */
[----:B------:R-:W-:Y:S01]  /*54b0*/  IMAD.IADD R155, R13, 0x1, R154 ;  /* 0x000000010d9b7824 */ /* 0x000fe200078e029a */
[----:B------:R-:W-:Y:S02]  /*54c0*/  @!P5 R2UR UR8, R0 ;  /* 0x000000000008d2ca */ /* 0x000fe400000e0000 */
[C---:B------:R-:W-:Y:S04]  /*54d0*/  ISETP.NE.AND P0, PT, R29.reuse, 0x2, PT ;  /* 0x000000021d00780c */ /* 0x040fe80003f05270 */
[----:B------:R-:W-:Y:S01]  /*54e0*/  SEL R3, RZ, 0x1, P0 ;  /* 0x00000001ff037807 */ /* 0x000fe20000000000 */
[----:B------:R-:W-:Y:S01]  /*54f0*/  IMAD.U32 R10, RZ, RZ, UR9 ;  /* 0x00000009ff0a7e24 */ /* 0x000fe2000f8e00ff */
[----:B------:R-:W-:Y:S01]  /*5500*/  @!UP1 UIADD3 UR9, UPT, UPT, UR6, 0x140, URZ ;  /* 0x0000014006099890 */ /* 0x000fe2000fffe0ff */
[----:B------:R-:W-:Y:S02]  /*5510*/  SEL R29, R29, RZ, P0 ;  /* 0x000000ff1d1d7207 */ /* 0x000fe40000000000 */
[----:B------:R-:W-:Y:S02]  /*5520*/  LOP3.LUT R28, R28, R3, RZ, 0x3c, !PT ;  /* 0x000000031c1c7212 */ /* 0x000fe400078e3cff */
[----:B------:R-:W-:Y:S01]  /*5530*/  IMAD.U32 R11, RZ, RZ, UR8 ;  /* 0x00000008ff0b7e24 */ /* 0x000fe2000f8e00ff */
[----:B------:R-:W-:Y:S01]  /*5540*/  @!P5 R2UR UR16, R10 ;  /* 0x000000000a10d2ca */ /* 0x000fe200000e0000 */
[----:B------:R-:W-:Y:S01]  /*5550*/  @!UP1 UIADD3 UR8, UPT, UPT, UR6, 0x400, URZ ;  /* 0x0000040006089890 */ /* 0x000fe2000fffe0ff */
[----:B------:R-:W-:Y:S02]  /*5560*/  VOTEU.ALL UP1, P5 ;  /* 0x0000000000ff7886 */ /* 0x000fe40002820000 */
[----:B------:R-:W-:Y:S11]  /*5570*/  @!P5 R2UR UR17, R11 ;  /* 0x000000000b11d2ca */ /* 0x000ff600000e0000 */
[----:B------:R-:W-:Y:S02]  /*5580*/  @!UPT UIADD3 URZ, UPT, UPT, URZ, URZ, URZ ;  /* 0x000000fffffff290 */ /* 0x000fe4000fffe0ff */
[----:B------:R2:W-:Y:S01]  /*5590*/  @!UP1 UTMALDG.3D [UR8], [UR16], desc[UR14] ;  /* 0x00000e08100095b4 */ /* 0x0005e20008011000 */
[----:B------:R2:W-:Y:S01]  /*55a0*/  @!P5 SYNCS.ARRIVE.TRANS64.RED.A0TR RZ, [UR6+0x140], R25 ;  /* 0x00014019ffffd9a7 */ /* 0x0005e20008300406 */
[----:B------:R-:W-:Y:S01]  /*55b0*/  UPLOP3.LUT UP1, UPT, UPT, UPT, UPT, 0x80, 0x8 ;  /* 0x000000000008789c */ /* 0x000fe20003f2f070 */
[----:B------:R-:W-:Y:S01]  /*55c0*/  SYNCS.ARRIVE.TRANS64.RED.A1T0 RZ, [UR37], RZ ;  /* 0x000000ffffff79a7 */ /* 0x000fe20008100425 */
[----:B------:R-:W-:Y:S09]  /*55d0*/  @P3 BRA `(.L_x_110) ;  /* 0xfffffff400b43947 */ /* 0x000ff2000383ffff */
[----:B------:R-:W-:Y:S07]  /*55e0*/  MOV R0, UR6 ;  /* 0x0000000600007c02 */ /* 0x000fee0008000f00 */
.L_x_111:
[----:B-1----:R-:W-:-:S04]  /*55f0*/  SHF.L.U32 R3, R30, 0x1f, RZ ;  /* 0x0000001f1e037819 */ /* 0x002fc800000006ff */
[----:B------:R1:W3:Y:S03]  /*5600*/  SYNCS.PHASECHK.TRANS64.TRYWAIT P0, [R0+URZ+0x148], R3 ;  /* 0x00014803000075a7 */ /* 0x0002e600080011ff */
[----:B---3--:R-:W-:Y:S05]  /*5610*/  @!P0 NANOSLEEP.SYNCS 0x989680 ;  /* 0x009896800000895d */ /* 0x008fea0003900000 */
[----:B------:R-:W3:Y:S02]  /*5620*/  @!P0 SYNCS.PHASECHK.TRANS64 P0, [R0+URZ+0x148], R3 ;  /* 0x00014803000085a7 */ /* 0x000ee400080010ff */
[----:B--23--:R-:W-:Y:S05]  /*5630*/  @P0 EXIT ;  /* 0x000000000000094d */ /* 0x00cfea0003800000 */
[----:B------:R-:W-:Y:S05]  /*5640*/  BRA `(.L_x_111) ;  /* 0xfffffffc00e87947 */ /* 0x000fea000383ffff */
.L_x_102:
[----:B------:R-:W-:-:S06]  /*5650*/  UISETP.GE.AND UP1, UPT, UR10, 0x4, UPT ;  /* 0x000000040a00788c */ /* 0x000fcc000bf26270 */
[----:B------:R-:W-:-:S13]  /*5660*/  PLOP3.LUT P0, PT, PT, PT, UP1, 0x80, 0x8 ;  /* 0x000000000008781c */ /* 0x000fda0003f0f018 */
[----:B------:R-:W-:Y:S05]  /*5670*/  @!P0 EXIT ;  /* 0x000000000000894d */ /* 0x000fea0003800000 */
[----:B------:R-:W-:Y:S01]  /*5680*/  BAR.SYNC.DEFER_BLOCKING 0x6, 0xa0 ;  /* 0x0182800000007b1d */ /* 0x000fe20000010000 */
[C---:B------:R-:W-:Y:S02]  /*5690*/  IMAD.SHL.U32 R3, R166.reuse, 0x40, RZ ;  /* 0x00000040a6037824 */ /* 0x040fe400078e00ff */
[----:B------:R-:W-:Y:S02]  /*56a0*/  HFMA2 R76, -RZ, RZ, 0, 0 ;  /* 0x00000000ff4c7431 */ /* 0x000fe400000001ff */
[C---:B------:R-:W-:Y:S01]  /*56b0*/  IMAD.SHL.U32 R168, R166.reuse, 0x8, RZ ;  /* 0x00000008a6a87824 */ /* 0x040fe200078e00ff */
[----:B------:R-:W-:Y:S01]  /*56c0*/  CS2R R174, SRZ ;  /* 0x0000000000ae7805 */ /* 0x000fe2000001ff00 */
[----:B------:R-:W-:Y:S01]  /*56d0*/  IMAD.U32 R79, R166, 0x10000, RZ ;  /* 0x00010000a64f7824 */ /* 0x000fe200078e00ff */
[----:B------:R-:W-:Y:S01]  /*56e0*/  UMOV UR43, 0x400 ;  /* 0x00000400002b7882 */ /* 0x000fe20000000000 */
[----:B------:R-:W-:Y:S01]  /*56f0*/  LOP3.LUT R5, R3, 0x180, RZ, 0xc0, !PT ;  /* 0x0000018003057812 */ /* 0x000fe200078ec0ff */
[----:B------:R-:W-:Y:S01]  /*5700*/  ULEA UR43, UR37, UR43, 0x18 ;  /* 0x0000002b252b7291 */ /* 0x000fe2000f8ec0ff */
[----:B------:R-:W1:Y:S01]  /*5710*/  LDC R167, c[0x0][0x370] ;  /* 0x0000dc00ffa77b82 */ /* 0x000e620000000800 */
[----:B------:R-:W-:Y:S01]  /*5720*/  LOP3.LUT R79, R79, 0x600000, RZ, 0xc0, !PT ;  /* 0x006000004f4f7812 */ /* 0x000fe200078ec0ff */
[----:B------:R-:W-:Y:S01]  /*5730*/  IMAD.MOV.U32 R182, RZ, RZ, RZ ;  /* 0x000000ffffb67224 */ /* 0x000fe200078e00ff */
[----:B------:R-:W-:Y:S01]  /*5740*/  LOP3.LUT R168, R5, 0x30, R168, 0xf8, !PT ;  /* 0x0000003005a87812 */ /* 0x000fe200078ef8a8 */
[----:B------:R-:W-:Y:S01]  /*5750*/  UIADD3 UR4, UPT, UPT, UR43, 0x2400, URZ ;  /* 0x000024002b047890 */ /* 0x000fe2000fffe0ff */
[----:B------:R-:W-:Y:S01]  /*5760*/  IMAD.MOV.U32 R173, RZ, RZ, RZ ;  /* 0x000000ffffad7224 */ /* 0x000fe200078e00ff */
[----:B------:R-:W2:Y:S01]  /*5770*/  LDCU.64 UR46, c[0x0][0x348] ;  /* 0x00006900ff2e77ac */ /* 0x000ea20008000a00 */
[----:B------:R-:W-:Y:S01]  /*5780*/  LOP3.LUT R168, R168, 0x1e40, R3, 0xf8, !PT ;  /* 0x00001e40a8a87812 */ /* 0x000fe200078ef803 */
[----:B------:R-:W3:Y:S01]  /*5790*/  LDC R74, c[0x0][0xb0c] ;  /* 0x0002c300ff4a7b82 */ /* 0x000ee20000000800 */
[----:B------:R-:W-:Y:S01]  /*57a0*/  IMAD.SHL.U32 R3, R166, 0x10, RZ ;  /* 0x00000010a6037824 */ /* 0x000fe200078e00ff */
[----:B------:R-:W-:Y:S01]  /*57b0*/  MOV R179, UR4 ;  /* 0x0000000400b37c02 */ /* 0x000fe20008000f00 */
[----:B------:R-:W4:Y:S03]  /*57c0*/  LDCU.64 UR38, c[0x0][0x888] ;  /* 0x00011100ff2677ac */ /* 0x000f260008000a00 */
[C---:B------:R-:W-:Y:S01]  /*57d0*/  LOP3.LUT R5, R3.reuse, 0x20, RZ, 0xc0, !PT ;  /* 0x0000002003057812 */ /* 0x040fe200078ec0ff */
[----:B------:R-:W2:Y:S01]  /*57e0*/  LDS R0, [UR43+0x210] ;  /* 0x0002102bff007984 */ /* 0x000ea20008000800 */
[----:B------:R-:W1:Y:S01]  /*57f0*/  LDC R170, c[0x0][0xb20] ;  /* 0x0002c800ffaa7b82 */ /* 0x000e620000000800 */
[----:B------:R-:W-:Y:S01]  /*5800*/  LOP3.LUT R3, R3, 0x40, RZ, 0xc0, !PT ;  /* 0x0000004003037812 */ /* 0x000fe200078ec0ff */
[----:B------:R-:W-:-:S06]  /*5810*/  UIADD3 UR42, UPT, UPT, UR43, 0x400, URZ ;  /* 0x000004002b2a7890 */ /* 0x000fcc000fffe0ff */
[----:B------:R-:W1:Y:S08]  /*5820*/  LDC R73, c[0x0][0xb30] ;  /* 0x0002cc00ff497b82 */ /* 0x000e700000000800 */
[----:B------:R-:W1:Y:S08]  /*5830*/  LDC.64 R152, c[0x0][0xb10] ;  /* 0x0002c400ff987b82 */ /* 0x000e700000000a00 */
[----:B------:R-:W1:Y:S08]  /*5840*/  LDC.64 R70, c[0x0][0xb18] ;  /* 0x0002c600ff467b82 */ /* 0x000e700000000a00 */
[----:B------:R-:W1:Y:S01]  /*5850*/  LDC.64 R148, c[0x0][0x888] ;  /* 0x00022200ff947b82 */ /* 0x000e620000000a00 */
[----:B--2---:R-:W-:-:S07]  /*5860*/  IMAD.IADD R79, R0, 0x1, R79 ;  /* 0x00000001004f7824 */ /* 0x004fce00078e024f */
[----:B------:R-:W2:Y:S01]  /*5870*/  LDC.64 R68, c[0x0][0xb28] ;  /* 0x0002ca00ff447b82 */ /* 0x000ea20000000a00 */
[----:B------:R-:W-:-:S05]  /*5880*/  VIADD R0, R168, UR43 ;  /* 0x0000002ba8007c36 */ /* 0x000fca0008000000 */
[--C-:B------:R-:W-:Y:S02]  /*5890*/  IADD3 R178, PT, PT, -R5, 0x400, R0.reuse ;  /* 0x0000040005b27810 */ /* 0x100fe40007ffe100 */
[----:B------:R-:W1:Y:S01]  /*58a0*/  LDC.64 R150, c[0x0][0x890] ;  /* 0x00022400ff967b82 */ /* 0x000e620000000a00 */
[----:B------:R-:W-:Y:S02]  /*58b0*/  IADD3 R177, PT, PT, -R3, 0x400, R0 ;  /* 0x0000040003b17810 */ /* 0x000fe40007ffe100 */
[----:B------:R-:W-:-:S05]  /*58c0*/  IMAD.IADD R176, R178, 0x1, -R3 ;  /* 0x00000001b2b07824 */ /* 0x000fca00078e0a03 */
[----:B------:R-:W1:Y:S08]  /*58d0*/  LDC.64 R146, c[0x0][0x8b0] ;  /* 0x00022c00ff927b82 */ /* 0x000e700000000a00 */
[----:B------:R-:W1:Y:S08]  /*58e0*/  LDC.64 R144, c[0x0][0x8a8] ;  /* 0x00022a00ff907b82 */ /* 0x000e700000000a00 */
[----:B---34-:R-:W1:Y:S02]  /*58f0*/  LDC R172, c[0x0][0x374] ;  /* 0x0000dd00ffac7b82 */ /* 0x018e640000000800 */
.L_x_129:
[----:B------:R-:W-:Y:S02]  /*5900*/  LEA R0, R182, UR43, 0x3 ;  /* 0x0000002bb6007c11 */ /* 0x000fe4000f8e18ff */
[----:B------:R-:W-:Y:S02]  /*5910*/  SHF.L.U32 R3, R174, 0x1f, RZ ;  /* 0x0000001fae037819 */ /* 0x000fe400000006ff */
[----:B------:R-:W-:Y:S02]  /*5920*/  LEA R16, R182, UR43, 0x4 ;  /* 0x0000002bb6107c11 */ /* 0x000fe4000f8e20ff */
[----:B------:R-:W3:Y:S02]  /*5930*/  SYNCS.PHASECHK.TRANS64.TRYWAIT P0, [R0+URZ+0x160], R3 ;  /* 0x00016003000075a7 */ /* 0x000ee400080011ff */
[----:B-123--:R-:W-:Y:S05]  /*5940*/  @!P0 BRA `(.L_x_112) ;  /* 0x00000030002c8947 */ /* 0x00efea0003800000 */
.L_x_196:
[----:B------:R-:W4:Y:S01]  /*5950*/  LDC.64 R12, c[0x0][0xb10] ;  /* 0x0002c400ff0c7b82 */ /* 0x000f220000000a00 */
[----:B------:R-:W2:Y:S01]  /*5960*/  LDS.128 R16, [R16+0x1f0] ;  /* 0x0001f00010107984 */ /* 0x000ea20000000c00 */
[----:B-1----:R-:W-:Y:S01]  /*5970*/  ISETP.NE.AND P1, PT, R73, 0x1, PT ;  /* 0x000000014900780c */ /* 0x002fe20003f25270 */
[----:B---3--:R-:W-:Y:S01]  /*5980*/  VIADD R0, R0, 0x170 ;  /* 0x0000017000007836 */ /* 0x008fe20000000000 */
[----:B------:R-:W-:Y:S04]  /*5990*/  ISETP.GE.AND P0, PT, R72, 0x1, PT ;  /* 0x000000014800780c */ /* 0x000fe80003f06270 */
[----:B------:R-:W1:Y:S01]  /*59a0*/  LDC.64 R10, c[0x0][0xb18] ;  /* 0x0002c600ff0a7b82 */ /* 0x000e620000000a00 */
[----:B------:R-:W-:Y:S01]  /*59b0*/  PRMT R0, RZ, 0x654, R0 ;  /* 0x00000654ff007816 */ /* 0x000fe20000000000 */
[----:B------:R-:W-:Y:S01]  /*59c0*/  @!PT LDS RZ, [RZ] ;  /* 0x00000000fffff984 */ /* 0x000fe20000000800 */
[----:B------:R-:W-:Y:S01]  /*59d0*/  @!PT LDS RZ, [RZ] ;  /* 0x00000000fffff984 */ /* 0x000fe20000000800 */
[----:B------:R-:W-:Y:S01]  /*59e0*/  @!PT LDS RZ, [RZ] ;  /* 0x00000000fffff984 */ /* 0x000fe20000000800 */
[----:B------:R-:W-:Y:S01]  /*59f0*/  @!PT LDS RZ, [RZ] ;  /* 0x00000000fffff984 */ /* 0x000fe20000000800 */
[----:B------:R3:W-:Y:S06]  /*5a00*/  MEMBAR.ALL.CTA ;  /* 0x0000000000007992 */ /* 0x0007ec0000008000 */
[----:B---3--:R-:W3:Y:S01]  /*5a10*/  FENCE.VIEW.ASYNC.S ;  /* 0x00000000000073c6 */ /* 0x008ee20000000000 */
[----:B------:R-:W1:Y:S08]  /*5a20*/  @!P1 LDC R14, c[0x0][0xb20] ;  /* 0x0002c800ff0e9b82 */ /* 0x000e700000000800 */
[----:B------:R-:W1:Y:S01]  /*5a30*/  @!P1 LDC R9, c[0x0][0xb0c] ;  /* 0x0002c300ff099b82 */ /* 0x000e620000000800 */
[----:B---3--:R3:W-:Y:S01]  /*5a40*/  SYNCS.ARRIVE.TRANS64.RED.A1T0 RZ, [R0+URZ], RZ ;  /* 0x000000ff00ff79a7 */ /* 0x0087e200081004ff */
[----:B--2---:R-:W-:Y:S04]  /*5a50*/  LOP3.LUT P4, RZ, R18, 0x1, RZ, 0xc0, !PT ;  /* 0x0000000112ff7812 */ /* 0x004fe8000788c0ff */
[----:B------:R-:W-:Y:S09]  /*5a60*/  P2R R180, PR, RZ, 0x10 ;  /* 0x00000010ffb47803 */ /* 0x000ff20000000000 */
[----:B------:R-:W-:Y:S02]  /*5a70*/  @P4 MOV R77, R16 ;  /* 0x00000010004d4202 */ /* 0x000fe40000000f00 */
[----:B------:R-:W-:Y:S01]  /*5a80*/  @P4 LOP3.LUT R75, R17, 0xffff, RZ, 0xc0, !PT ;  /* 0x0000ffff114b4812 */ /* 0x000fe200078ec0ff */
[----:B---34-:R-:W-:Y:S06]  /*5a90*/  @!P0 BRA `(.L_x_113) ;  /* 0x0000000000a48947 */ /* 0x018fec0003800000 */
[----:B------:R-:W-:Y:S01]  /*5aa0*/  IMAD.HI.U32 R21, R172, R71, RZ ;  /* 0x00000047ac157227 */ /* 0x000fe200078e00ff */
[----:B------:R-:W-:Y:S02]  /*5ab0*/  ISETP.NE.AND P0, PT, R70, 0x1, PT ;  /* 0x000000014600780c */ /* 0x000fe40003f05270 */
[----:B------:R-:W-:Y:S01]  /*5ac0*/  ISETP.NE.AND P2, PT, R72, 0x1, PT ;  /* 0x000000014800780c */ /* 0x000fe20003f45270 */
[----:B------:R-:W-:Y:S01]  /*5ad0*/  IMAD.HI.U32 R20, R167, R152, RZ ;  /* 0x00000098a7147227 */ /* 0x000fe200078e00ff */
[----:B------:R-:W-:Y:S02]  /*5ae0*/  SHF.R.U32.HI R21, RZ, R170, R21 ;  /* 0x000000aaff157219 */ /* 0x000fe40000011615 */
[----:B------:R-:W-:Y:S01]  /*5af0*/  ISETP.NE.AND P3, PT, R74, 0x1, PT ;  /* 0x000000014a00780c */ /* 0x000fe20003f65270 */
[----:B------:R-:W-:Y:S01]  /*5b00*/  IMAD.HI.U32 R24, R77, R152, RZ ;  /* 0x000000984d187227 */ /* 0x000fe200078e00ff */
[----:B------:R-:W-:Y:S02]  /*5b10*/  SHF.R.U32.HI R20, RZ, R153, R20 ;  /* 0x00000099ff147219 */ /* 0x000fe40000011614 */
[----:B------:R-:W-:Y:S01]  /*5b20*/  SEL R3, R172, R21, !P0 ;  /* 0x00000015ac037207 */ /* 0x000fe20004000000 */
[----:B------:R-:W-:Y:S01]  /*5b30*/  IMAD.HI.U32 R21, R75, R71, RZ ;  /* 0x000000474b157227 */ /* 0x000fe200078e00ff */
[----:B------:R-:W-:Y:S02]  /*5b40*/  SEL R7, R167, R20, !P3 ;  /* 0x00000014a7077207 */ /* 0x000fe40005800000 */
[----:B------:R-:W-:Y:S01]  /*5b50*/  SHF.R.U32.HI R24, RZ, R153, R24 ;  /* 0x00000099ff187219 */ /* 0x000fe20000011618 */
[-C--:B------:R-:W-:Y:S04]  /*5b60*/  IMAD.HI.U32 R20, R3, R68.reuse, RZ ;  /* 0x0000004403147227 */ /* 0x080fe800078e00ff */
[----:B------:R-:W-:Y:S01]  /*5b70*/  IMAD.HI.U32 R22, R7, R68, RZ ;  /* 0x0000004407167227 */ /* 0x000fe200078e00ff */
[-C--:B------:R-:W-:Y:S02]  /*5b80*/  @P2 SHF.R.U32.HI R3, RZ, R69.reuse, R20 ;  /* 0x00000045ff032219 */ /* 0x080fe40000011614 */
[----:B------:R-:W-:Y:S02]  /*5b90*/  SHF.R.U32.HI R20, RZ, R170, R21 ;  /* 0x000000aaff147219 */ /* 0x000fe40000011615 */
[----:B------:R-:W-:Y:S01]  /*5ba0*/  @P2 SHF.R.U32.HI R7, RZ, R69, R22 ;  /* 0x00000045ff072219 */ /* 0x000fe20000011616 */
[C---:B------:R-:W-:Y:S01]  /*5bb0*/  IMAD R2, R72.reuse, R3, RZ ;  /* 0x0000000348027224 */ /* 0x040fe200078e02ff */
[----:B------:R-:W-:Y:S02]  /*5bc0*/  SEL R5, R75, R20, !P0 ;  /* 0x000000144b057207 */ /* 0x000fe40004000000 */
[----:B------:R-:W-:Y:S01]  /*5bd0*/  SEL R3, R77, R24, !P3 ;  /* 0x000000184d037207 */ /* 0x000fe20005800000 */
[----:B------:R-:W-:Y:S01]  /*5be0*/  IMAD R4, R72, R7, RZ ;  /* 0x0000000748047224 */ /* 0x000fe200078e02ff */
[C---:B------:R-:W-:Y:S01]  /*5bf0*/  ISETP.GE.AND P0, PT, R5.reuse, R2, PT ;  /* 0x000000020500720c */ /* 0x040fe20003f06270 */
[----:B------:R-:W-:Y:S03]  /*5c00*/  IMAD.HI.U32 R6, R5, R68, RZ ;  /* 0x0000004405067227 */ /* 0x000fe600078e00ff */
[----:B------:R-:W-:Y:S01]  /*5c10*/  ISETP.GE.OR P0, PT, R3, R4, P0 ;  /* 0x000000040300720c */ /* 0x000fe20000706670 */
[----:B------:R-:W-:Y:S01]  /*5c20*/  IMAD.MOV R4, RZ, RZ, -R3 ;  /* 0x000000ffff047224 */ /* 0x000fe200078e0a03 */
[-C--:B------:R-:W-:Y:S03]  /*5c30*/  SHF.R.U32.HI R6, RZ, R69.reuse, R6 ;  /* 0x00000045ff067219 */ /* 0x080fe60000011606 */
[----:B------:R-:W-:Y:S01]  /*5c40*/  IMAD R77, R74, R4, R77 ;  /* 0x000000044a4d7224 */ /* 0x000fe200078e024d */
[----:B------:R-:W-:Y:S05]  /*5c50*/  SEL R15, R5, R6, !P2 ;  /* 0x00000006050f7207 */ /* 0x000fea0005000000 */
[----:B------:R-:W-:Y:S02]  /*5c60*/  IMAD.MOV R6, RZ, RZ, -R15 ;  /* 0x000000ffff067224 */ /* 0x000fe400078e0a0f */
[C---:B------:R-:W-:Y:S04]  /*5c70*/  @!P0 IMAD.HI.U32 R2, R3.reuse, R68, RZ ;  /* 0x0000004403028227 */ /* 0x040fe800078e00ff */
[----:B------:R-:W-:Y:S01]  /*5c80*/  IMAD R6, R72, R6, R5 ;  /* 0x0000000648067224 */ /* 0x000fe200078e0205 */
[----:B------:R-:W-:Y:S04]  /*5c90*/  @!P0 SHF.R.U32.HI R2, RZ, R69, R2 ;  /* 0x00000045ff028219 */ /* 0x000fe80000011602 */
[----:B------:R-:W-:Y:S02]  /*5ca0*/  @!P0 SEL R0, R3, R2, !P2 ;  /* 0x0000000203008207 */ /* 0x000fe40005000000 */
[----:B------:R-:W-:Y:S02]  /*5cb0*/  IADD3 R2, PT, PT, -R5, RZ, RZ ;  /* 0x000000ff05027210 */ /* 0x000fe40007ffe1ff */
[----:B------:R-:W-:Y:S01]  /*5cc0*/  @!P0 IADD3 R8, PT, PT, R15, -R0, RZ ;  /* 0x800000000f088210 */ /* 0x000fe20007ffe0ff */
[----:B------:R-:W-:Y:S02]  /*5cd0*/  @!P0 IMAD R0, R7, R6, R0 ;  /* 0x0000000607008224 */ /* 0x000fe400078e0200 */
[----:B------:R-:W-:Y:S02]  /*5ce0*/  IMAD R75, R70, R2, R75 ;  /* 0x00000002464b7224 */ /* 0x000fe400078e024b */
[----:B------:R-:W-:Y:S02]  /*5cf0*/  @!P0 IMAD R5, R8, R72, R3 ;  /* 0x0000004808058224 */ /* 0x000fe400078e0203 */
[----:B------:R-:W-:Y:S04]  /*5d00*/  @!P0 IMAD.MOV.U32 R3, RZ, RZ, R0 ;  /* 0x000000ffff038224 */ /* 0x000fe800078e0000 */
[----:B------:R-:W-:Y:S02]  /*5d10*/  IMAD R77, R3, R74, R77 ;  /* 0x0000004a034d7224 */ /* 0x000fe400078e024d */
[----:B------:R-:W-:Y:S07]  /*5d20*/  IMAD R75, R5, R70, R75 ;  /* 0x00000046054b7224 */ /* 0x000fee00078e024b */
.L_x_113:
[----:B------:R-:W-:Y:S01]  /*5d30*/  @!P1 IMAD.HI.U32 R0, R77, R12, RZ ;  /* 0x0000000c4d009227 */ /* 0x000fe200078e00ff */
[----:B-1----:R-:W-:Y:S01]  /*5d40*/  @!P1 ISETP.NE.AND P0, PT, R10, 0x1, PT ;  /* 0x000000010a00980c */ /* 0x002fe20003f05270 */
[----:B------:R-:W-:Y:S01]  /*5d50*/  ULOP3.LUT UP0, URZ, UR42, 0x1b0, URZ, 0xc0, !UPT ;  /* 0x000001b02aff7892 */ /* 0x000fe2000f80c0ff */
[----:B------:R-:W-:Y:S01]  /*5d60*/  @!P1 ISETP.NE.AND P2, PT, R9, 0x1, PT ;  /* 0x000000010900980c */ /* 0x000fe20003f45270 */
[----:B------:R-:W-:Y:S01]  /*5d70*/  @!P1 IMAD.HI.U32 R3, R75, R11, RZ ;  /* 0x0000000b4b039227 */ /* 0x000fe200078e00ff */
[----:B------:R-:W-:Y:S02]  /*5d80*/  @!P1 SHF.R.U32.HI R0, RZ, R13, R0 ;  /* 0x0000000dff009219 */ /* 0x000fe40000011600 */
[----:B------:R-:W-:Y:S01]  /*5d90*/  @P4 SHF.R.U32.HI R171, RZ, 0x10, R17 ;  /* 0x00000010ffab4819 */ /* 0x000fe20000011611 */
[----:B------:R-:W-:Y:S01]  /*5da0*/  VIADD R182, R182, 0x1 ;  /* 0x00000001b6b67836 */ /* 0x000fe20000000000 */
[----:B------:R-:W-:Y:S02]  /*5db0*/  @!P1 SHF.R.U32.HI R2, RZ, R14, R3 ;  /* 0x0000000eff029219 */ /* 0x000fe40000011603 */
[----:B------:R-:W-:Y:S02]  /*5dc0*/  @!P1 SEL R3, R77, R0, !P2 ;  /* 0x000000004d039207 */ /* 0x000fe40005000000 */
[----:B------:R-:W-:Y:S05]  /*5dd0*/  @!P1 SEL R2, R75, R2, !P0 ;  /* 0x000000024b029207 */ /* 0x000fea0004000000 */
[----:B------:R-:W-:Y:S02]  /*5de0*/  @!P1 IMAD.IADD R0, R2, 0x1, -R3 ;  /* 0x0000000102009824 */ /* 0x000fe400078e0a03 */
[----:B------:R-:W-:Y:S02]  /*5df0*/  @!P1 IMAD.IADD R2, R3, 0x1, -R2 ;  /* 0x0000000103029824 */ /* 0x000fe400078e0a02 */
[----:B------:R-:W-:Y:S02]  /*5e00*/  @!P1 IMAD R77, R0, R9, R77 ;  /* 0x00000009004d9224 */ /* 0x000fe400078e024d */
[----:B------:R-:W-:Y:S01]  /*5e10*/  @!P1 IMAD R75, R2, R10, R75 ;  /* 0x0000000a024b9224 */ /* 0x000fe200078e024b */
[----:B------:R-:W-:Y:S06]  /*5e20*/  BRA.U !UP0, `(.L_x_114) ;  /* 0x0000000108407547 */ /* 0x000fec000b800000 */
[----:B------:R-:W1:Y:S01]  /*5e30*/  LDCU.64 UR8, c[0x4][0x80] ;  /* 0x01001000ff0877ac */ /* 0x000e620008000a00 */
[----:B------:R-:W-:Y:S01]  /*5e40*/  MOV R3, 0x0 ;  /* 0x0000000000037802 */ /* 0x000fe20000000f00 */
[----:B------:R-:W-:Y:S02]  /*5e50*/  HFMA2 R12, -RZ, RZ, 0, 5.9604644775390625e-08 ;  /* 0x00000001ff0c7431 */ /* 0x000fe400000001ff */
[----:B------:R-:W-:Y:S02]  /*5e60*/  IMAD.MOV.U32 R8, RZ, RZ, 0x70 ;  /* 0x00000070ff087424 */ /* 0x000fe400078e00ff */
[----:B------:R-:W-:Y:S01]  /*5e70*/  IMAD.MOV.U32 R13, RZ, RZ, RZ ;  /* 0x000000ffff0d7224 */ /* 0x000fe200078e00ff */
[----:B------:R-:W2:Y:S01]  /*5e80*/  LDCU.64 UR6, c[0x4][0x88] ;  /* 0x01001100ff0677ac */ /* 0x000ea20008000a00 */
[----:B------:R-:W3:Y:S01]  /*5e90*/  LDC.64 R2, c[0x4][R3] ;  /* 0x0100000003027b82 */ /* 0x000ee20000000a00 */
[----:B------:R-:W4:Y:S01]  /*5ea0*/  LDCU.64 UR4, c[0x4][0x8] ;  /* 0x01000100ff0477ac */ /* 0x000f220008000a00 */
[----:B-1----:R-:W-:Y:S01]  /*5eb0*/  MOV R5, UR9 ;  /* 0x0000000900057c02 */ /* 0x002fe20008000f00 */
[----:B------:R-:W-:Y:S01]  /*5ec0*/  IMAD.U32 R4, RZ, RZ, UR8 ;  /* 0x00000008ff047e24 */ /* 0x000fe2000f8e00ff */
[----:B--2---:R-:W-:Y:S01]  /*5ed0*/  MOV R7, UR7 ;  /* 0x0000000700077c02 */ /* 0x004fe20008000f00 */
[----:B------:R-:W-:Y:S01]  /*5ee0*/  IMAD.U32 R6, RZ, RZ, UR6 ;  /* 0x00000006ff067e24 */ /* 0x000fe2000f8e00ff */
[----:B----4-:R-:W-:Y:S01]  /*5ef0*/  MOV R11, UR5 ;  /* 0x00000005000b7c02 */ /* 0x010fe20008000f00 */
[----:B------:R-:W-:Y:S02]  /*5f00*/  IMAD.U32 R10, RZ, RZ, UR4 ;  /* 0x00000004ff0a7e24 */ /* 0x000fe4000f8e00ff */
[----:B------:R-:W-:Y:S07]  /*5f10*/  LEPC R20, `(.L_x_114) ;  /* 0x000000001014794e */ /* 0x000fee0000000000 */
[----:B---3-5:R-:W-:Y:S05]  /*5f20*/  CALL.ABS.NOINC R2 ;  /* 0x0000000002007343 */ /* 0x028fea0003c00000 */
.L_x_114:
[----:B------:R-:W-:Y:S01]  /*5f30*/  LOP3.LUT P0, RZ, R179, 0x1b0, RZ, 0xc0, !PT ;  /* 0x000001b0b3ff7812 */ /* 0x000fe2000780c0ff */
[----:B------:R-:W-:Y:S11]  /*5f40*/  BSSY.RECONVERGENT B6, `(.L_x_115) ;  /* 0x0000013000067945 */ /* 0x000ff60003800200 */
[----:B------:R-:W-:Y:S01]  /*5f50*/  @!UPT UIADD3 URZ, UPT, UPT, URZ, URZ, URZ ;  /* 0x000000fffffff290 */ /* 0x000fe2000fffe0ff */
[----:B------:R-:W-:Y:S05]  /*5f60*/  @!P0 BRA `(.L_x_116) ;  /* 0x0000000000408947 */ /* 0x000fea0003800000 */
        /* <DEDUP_REMOVED lines=16> */
.L_x_116:
[----:B------:R-:W-:Y:S05]  /*6070*/  BSYNC.RECONVERGENT B6 ;  /* 0x0000000000067941 */ /* 0x000fea0003800200 */
.L_x_115:
[----:B------:R-:W-:Y:S01]  /*6080*/  ISETP.NE.U32.AND P3, PT, R150, RZ, PT ;  /* 0x000000ff9600720c */ /* 0x000fe20003f65070 */
[----:B------:R-:W-:Y:S01]  /*6090*/  UISETP.NE.AND UP1, UPT, UR44, URZ, UPT ;  /* 0x000000ff2c00728c */ /* 0x000fe2000bf25270 */
[----:B------:R-:W-:Y:S02]  /*60a0*/  ISETP.NE.U32.AND P4, PT, R146, RZ, PT ;  /* 0x000000ff9200720c */ /* 0x000fe40003f85070 */
[----:B------:R-:W-:Y:S02]  /*60b0*/  ISETP.NE.AND.EX P3, PT, R151, RZ, PT, P3 ;  /* 0x000000ff9700720c */ /* 0x000fe40003f65330 */
[----:B------:R-:W-:Y:S02]  /*60c0*/  PLOP3.LUT P1, PT, PT, PT, PT, 0x8, 0x80 ;  /* 0x000000000080781c */ /* 0x000fe40003f2e170 */
[----:B------:R-:W-:Y:S02]  /*60d0*/  PLOP3.LUT P0, PT, PT, PT, UP1, 0x80, 0x8 ;  /* 0x000000000008781c */ /* 0x000fe40003f0f018 */
[----:B------:R-:W-:Y:S02]  /*60e0*/  ISETP.NE.AND.EX P4, PT, R147, RZ, PT, P4 ;  /* 0x000000ff9300720c */ /* 0x000fe40003f85340 */
[----:B------:R-:W1:Y:S09]  /*60f0*/  @UP1 LDCU.64 UR4, c[0x0][0x888] ;  /* 0x00011100ff0417ac */ /* 0x000e720008000a00 */
[----:B------:R-:W-:Y:S01]  /*6100*/  @P0 PLOP3.LUT P1, PT, P3, PT, PT, 0x80, 0x8 ;  /* 0x000000000008081c */ /* 0x000fe20001f2f070 */
[----:B-1----:R-:W-:Y:S04]  /*6110*/  @UP1 UISETP.NE.U32.AND UP0, UPT, UR4, URZ, UPT ;  /* 0x000000ff0400128c */ /* 0x002fe8000bf05070 */
[----:B------:R-:W-:Y:S04]  /*6120*/  @UP1 UISETP.NE.AND.EX UP0, UPT, UR5, URZ, UPT, UP0 ;  /* 0x000000ff0500128c */ /* 0x000fe8000bf05300 */
[----:B------:R-:W-:Y:S01]  /*6130*/  @UP1 USEL UR4, URZ, 0xffffffff, UP0 ;  /* 0xffffffffff041887 */ /* 0x000fe20008000000 */
[----:B------:R-:W-:Y:S11]  /*6140*/  @!P3 BRA `(.L_x_117) ;  /* 0x00000000002cb947 */ /* 0x000ff60003800000 */
[----:B------:R-:W-:Y:S01]  /*6150*/  ISETP.NE.U32.AND P2, PT, R148, RZ, PT ;  /* 0x000000ff9400720c */ /* 0x000fe20003f45070 */
[----:B------:R-:W-:Y:S03]  /*6160*/  IMAD.MOV.U32 R165, RZ, RZ, 0x1 ;  /* 0x00000001ffa57424 */ /* 0x000fe600078e00ff */
[----:B------:R-:W-:Y:S11]  /*6170*/  ISETP.NE.AND.EX P2, PT, R149, RZ, PT, P2 ;  /* 0x000000ff9500720c */ /* 0x000ff60003f45320 */
[----:B------:R-:W-:Y:S02]  /*6180*/  @!UPT UIADD3 URZ, UPT, UPT, URZ, URZ, URZ ;  /* 0x000000fffffff290 */ /* 0x000fe4000fffe0ff */
[----:B------:R-:W1:Y:S01]  /*6190*/  @P2 LDC.64 R2, c[0x0][0x888] ;  /* 0x00022200ff022b82 */ /* 0x000e620000000a00 */
[----:B------:R-:W-:Y:S04]  /*61a0*/  @P2 IMAD R0, R150, UR36, RZ ;  /* 0x0000002496002c24 */ /* 0x000fe8000f8e02ff */
[----:B-1----:R-:W-:Y:S04]  /*61b0*/  @P2 IMAD.WIDE R2, R0, 0x4, R2 ;  /* 0x0000000400022825 */ /* 0x002fe800078e0202 */
[----:B------:R-:W-:Y:S01]  /*61c0*/  HFMA2 R0, -RZ, RZ, 0, 5.9604644775390625e-08 ;  /* 0x00000001ff007431 */ /* 0x000fe200000001ff */
[----:B-----5:R1:W5:Y:S04]  /*61d0*/  @P2 LDG.E R81, desc[UR40][R2.64] ;  /* 0x0000002802512981 */ /* 0x020368000c1e1900 */
[----:B------:R-:W-:Y:S01]  /*61e0*/  @!P2 PRMT R165, R0, 0x7610, R165 ;  /* 0x0000761000a5a816 */ /* 0x000fe200000000a5 */
[----:B-1----:R-:W2:Y:S06]  /*61f0*/  @!P2 LDC R81, c[0x0][0x880] ;  /* 0x00022000ff51ab82 */ /* 0x002eac0000000800 */
.L_x_117:
[----:B------:R-:W-:Y:S05]  /*6200*/  @!P4 BRA `(.L_x_118) ;  /* 0x000000000020c947 */ /* 0x000fea0003800000 */
[----:B------:R-:W-:Y:S04]  /*6210*/  ISETP.NE.U32.AND P2, PT, R144, RZ, PT ;  /* 0x000000ff9000720c */ /* 0x000fe80003f45070 */
[----:B------:R-:W-:Y:S11]  /*6220*/  ISETP.NE.AND.EX P2, PT, R145, RZ, PT, P2 ;  /* 0x000000ff9100720c */ /* 0x000ff60003f45320 */
[----:B------:R-:W-:Y:S02]  /*6230*/  @!UPT UIADD3 URZ, UPT, UPT, URZ, URZ, URZ ;  /* 0x000000fffffff290 */ /* 0x000fe4000fffe0ff */
[----:B------:R-:W1:Y:S01]  /*6240*/  @P2 LDC.64 R2, c[0x0][0x8a8] ;  /* 0x00022a00ff022b82 */ /* 0x000e620000000a00 */
[----:B------:R-:W-:Y:S04]  /*6250*/  @P2 IMAD R0, R146, UR36, RZ ;  /* 0x0000002492002c24 */ /* 0x000fe8000f8e02ff */
[----:B-1----:R-:W-:Y:S05]  /*6260*/  @P2 IMAD.WIDE R2, R0, 0x4, R2 ;  /* 0x0000000400022825 */ /* 0x002fea00078e0202 */
[----:B-----5:R1:W5:Y:S02]  /*6270*/  @P2 LDG.E R78, desc[UR40][R2.64] ;  /* 0x00000028024e2981 */ /* 0x020364000c1e1900 */
[----:B-1----:R-:W3:Y:S02]  /*6280*/  @!P2 LDC R78, c[0x0][0x8a0] ;  /* 0x00022800ff4eab82 */ /* 0x002ee40000000800 */
.L_x_118:
[----:B--2--5:R-:W-:Y:S01]  /*6290*/  @P0 FSETP.NEU.AND P4, PT, R81, RZ, PT ;  /* 0x000000ff5100020b */ /* 0x024fe20003f8d000 */
[----:B------:R-:W-:Y:S01]  /*62a0*/  IMAD.U32 R0, RZ, RZ, UR4 ;  /* 0x00000004ff007e24 */ /* 0x000fe2000f8e00ff */
[----:B------:R-:W-:Y:S01]  /*62b0*/  @P0 LOP3.LUT P2, RZ, R165, 0xff, RZ, 0xc0, !PT ;  /* 0x000000ffa5ff0812 */ /* 0x000fe2000784c0ff */
[----:B------:R-:W-:Y:S01]  /*62c0*/  BSSY B1, `(.L_x_119) ;  /* 0x000003d000017945 */ /* 0x000fe20003800000 */
[----:B------:R-:W-:Y:S01]  /*62d0*/  @P0 SEL R3, RZ, 0xffffffff, P4 ;  /* 0xffffffffff030807 */ /* 0x000fe20002000000 */
[C---:B------:R-:W-:Y:S01]  /*62e0*/  IMAD R64, R76.reuse, 0x40, R79 ;  /* 0x000000404c407824 */ /* 0x040fe200078e024f */
[----:B------:R-:W-:Y:S02]  /*62f0*/  LEA R181, R76, UR43, 0x3 ;  /* 0x0000002b4cb57c11 */ /* 0x000fe4000f8e18ff */
[----:B------:R-:W-:Y:S02]  /*6300*/  CS2R R86, SRZ ;  /* 0x0000000000567805 */ /* 0x000fe4000001ff00 */
[----:B------:R-:W-:Y:S02]  /*6310*/  @P1 SEL R3, R0, R3, !P2 ;  /* 0x0000000300031207 */ /* 0x000fe40005000000 */
[----:B------:R-:W-:Y:S02]  /*6320*/  CS2R R84, SRZ ;  /* 0x0000000000547805 */ /* 0x000fe4000001ff00 */
[----:B------:R-:W-:Y:S02]  /*6330*/  SHF.L.U32 R2, R175, 0x1f, RZ ;  /* 0x0000001faf027819 */ /* 0x000fe400000006ff */
[----:B------:R-:W-:Y:S02]  /*6340*/  CS2R R90, SRZ ;  /* 0x00000000005a7805 */ /* 0x000fe4000001ff00 */
[----:B------:R-:W-:Y:S02]  /*6350*/  @P0 LOP3.LUT R3, R3, 0x1, RZ, 0xc0, !PT ;  /* 0x0000000103030812 */ /* 0x000fe400078ec0ff */
[----:B------:R-:W-:Y:S02]  /*6360*/  CS2R R88, SRZ ;  /* 0x0000000000587805 */ /* 0x000fe4000001ff00 */
[----:B------:R-:W-:Y:S02]  /*6370*/  PLOP3.LUT P5, PT, PT, PT, PT, 0x8, 0x80 ;  /* 0x000000000080781c */ /* 0x000fe40003fae170 */
[----:B------:R-:W-:Y:S02]  /*6380*/  CS2R R98, SRZ ;  /* 0x0000000000627805 */ /* 0x000fe4000001ff00 */
[----:B------:R-:W-:Y:S02]  /*6390*/  ISETP.NE.U32.OR P1, PT, R3, 0x1, !P0 ;  /* 0x000000010300780c */ /* 0x000fe40004725470 */
[----:B------:R-:W-:Y:S02]  /*63a0*/  CS2R R96, SRZ ;  /* 0x0000000000607805 */ /* 0x000fe4000001ff00 */
[----:B------:R-:W-:Y:S02]  /*63b0*/  CS2R R94, SRZ ;  /* 0x00000000005e7805 */ /* 0x000fe4000001ff00 */
[----:B------:R-:W-:Y:S07]  /*63c0*/  CS2R R92, SRZ ;  /* 0x00000000005c7805 */ /* 0x000fee000001ff00 */
[----:B------:R-:W-:Y:S04]  /*63d0*/  @P1 SHF.L.U32 R4, R173, 0x1f, RZ ;  /* 0x0000001fad041819 */ /* 0x000fe800000006ff */
[----:B------:R-:W1:Y:S01]  /*63e0*/  @P1 SYNCS.PHASECHK.TRANS64.TRYWAIT P0, [UR43+0x140], R4 ;  /* 0x00014004ff0015a7 */ /* 0x000e62000800112b */
[----:B------:R2:W4:Y:S01]  /*63f0*/  SYNCS.PHASECHK.TRANS64.TRYWAIT P4, [R181+URZ+0x180], R2 ;  /* 0x00018002b50075a7 */ /* 0x00052200080811ff */
[----:B-1----:R-:W-:Y:S01]  /*6400*/  @P1 PLOP3.LUT P5, PT, P0, PT, PT, 0x8, 0x80 ;  /* 0x000000000080181c */ /* 0x002fe200007ae170 */
[----:B------:R-:W-:Y:S01]  /*6410*/  @!UPT UIADD3 URZ, UPT, UPT, URZ, URZ, URZ ;  /* 0x000000fffffff290 */ /* 0x000fe2000fffe0ff */
[----:B--2-4-:R-:W-:Y:S11]  /*6420*/  @!P1 BRA `(.L_x_120) ;  /* 0x0000000000989947 */ /* 0x014ff60003800000 */
[----:B------:R-:W-:Y:S01]  /*6430*/  ISETP.NE.U32.AND P0, PT, RZ, UR38, PT ;  /* 0x00000026ff007c0c */ /* 0x000fe2000bf05070 */
[----:B------:R-:W-:Y:S01]  /*6440*/  BSSY B0, `(.L_x_121) ;  /* 0x0000016000007945 */ /* 0x000fe20003800000 */
[----:B------:R-:W-:Y:S02]  /*6450*/  FSETP.NEU.AND P2, PT, R81, RZ, PT ;  /* 0x000000ff5100720b */ /* 0x000fe40003f4d000 */
[----:B------:R-:W-:Y:S02]  /*6460*/  CS2R R94, SRZ ;  /* 0x00000000005e7805 */ /* 0x000fe4000001ff00 */
[----:B------:R-:W-:Y:S02]  /*6470*/  ISETP.NE.AND.EX P0, PT, RZ, UR39, PT, P0 ;  /* 0x00000027ff007c0c */ /* 0x000fe4000bf05300 */
[----:B------:R-:W-:Y:S02]  /*6480*/  CS2R R92, SRZ ;  /* 0x00000000005c7805 */ /* 0x000fe4000001ff00 */
[----:B------:R-:W-:Y:S02]  /*6490*/  LOP3.LUT P1, RZ, R165, 0xff, RZ, 0xc0, !PT ;  /* 0x000000ffa5ff7812 */ /* 0x000fe4000782c0ff */
[----:B------:R-:W-:Y:S02]  /*64a0*/  CS2R R98, SRZ ;  /* 0x0000000000627805 */ /* 0x000fe4000001ff00 */
[----:B------:R-:W-:Y:S02]  /*64b0*/  SEL R0, RZ, 0xffffffff, P2 ;  /* 0xffffffffff007807 */ /* 0x000fe40001000000 */
[----:B------:R-:W-:Y:S02]  /*64c0*/  CS2R R96, SRZ ;  /* 0x0000000000607805 */ /* 0x000fe4000001ff00 */
[----:B------:R-:W-:Y:S02]  /*64d0*/  SEL R3, RZ, 0xffffffff, P0 ;  /* 0xffffffffff037807 */ /* 0x000fe40000000000 */
[----:B------:R-:W-:Y:S02]  /*64e0*/  CS2R R90, SRZ ;  /* 0x00000000005a7805 */ /* 0x000fe4000001ff00 */
[----:B------:R-:W-:Y:S02]  /*64f0*/  CS2R R88, SRZ ;  /* 0x0000000000587805 */ /* 0x000fe4000001ff00 */
[----:B------:R-:W-:Y:S02]  /*6500*/  CS2R R86, SRZ ;  /* 0x0000000000567805 */ /* 0x000fe4000001ff00 */
[----:B------:R-:W-:Y:S02]  /*6510*/  @P3 SEL R0, R3, R0, !P1 ;  /* 0x0000000003003207 */ /* 0x000fe40004800000 */
[----:B------:R-:W-:Y:S02]  /*6520*/  CS2R R84, SRZ ;  /* 0x0000000000547805 */ /* 0x000fe4000001ff00 */
[----:B------:R-:W-:Y:S04]  /*6530*/  LOP3.LUT R0, R0, 0x1, RZ, 0xc0, !PT ;  /* 0x0000000100007812 */ /* 0x000fe800078ec0ff */
[----:B------:R-:W-:Y:S01]  /*6540*/  ISETP.NE.U32.AND P0, PT, R0, 0x1, PT ;  /* 0x000000010000780c */ /* 0x000fe20003f05070 */
[----:B------:R-:W-:Y:S01]  /*6550*/  @!UPT UIADD3 URZ, UPT, UPT, URZ, URZ, URZ ;  /* 0x000000fffffff290 */ /* 0x000fe2000fffe0ff */
[----:B------:R-:W-:Y:S11]  /*6560*/  @!P5 BRA `(.L_x_122) ;  /* 0x00000000000cd947 */ /* 0x000ff60003800000 */
[----:B------:R-:W-:Y:S04]  /*6570*/  SHF.L.U32 R3, R173, 0x1f, RZ ;  /* 0x0000001fad037819 */ /* 0x000fe800000006ff */
[----:B------:R-:W1:Y:S02]  /*6580*/  SYNCS.PHASECHK.TRANS64.TRYWAIT P1, [UR43+0x140], R3 ;  /* 0x00014003ff0075a7 */ /* 0x000e64000802112b */
[----:B-1----:R-:W-:Y:S05]  /*6590*/  @!P1 BRA `(.L_x_123) ;  /* 0x00000024002c9947 */ /* 0x002fea0003800000 */
.L_x_122:
[----:B------:R-:W-:Y:S05]  /*65a0*/  BSYNC B0 ;  /* 0x0000000000007941 */ /* 0x000fea0003800000 */
.L_x_121:
[----:B------:R2:W4:Y:S01]  /*65b0*/  @P0 LDS.128 R92, [R168+UR43+0x400] ;  /* 0x0004002ba85c0984 */ /* 0x0005220008000c00 */
[----:B------:R-:W-:Y:S01]  /*65c0*/  UIADD3 UR4, UPT, UPT, UR43, 0x148, URZ ;  /* 0x000001482b047890 */ /* 0x000fe2000fffe0ff */
[----:B------:R-:W-:Y:S02]  /*65d0*/  LOP3.LUT R173, R173, 0x1, RZ, 0x3c, !PT ;  /* 0x00000001adad7812 */ /* 0x000fe400078e3cff */
[----:B------:R2:W1:Y:S01]  /*65e0*/  @P0 LDS.128 R96, [R178+0x10] ;  /* 0x00001000b2600984 */ /* 0x0004620000000c00 */
[----:B------:R-:W-:Y:S03]  /*65f0*/  UPRMT UR4, UR37, 0x654, UR4 ;  /* 0x0000065425047896 */ /* 0x000fe60008000004 */
[----:B------:R2:W1:Y:S04]  /*6600*/  @P0 LDS.128 R88, [R177+0x20] ;  /* 0x00002000b1580984 */ /* 0x0004680000000c00 */
[----:B------:R2:W1:Y:S01]  /*6610*/  @P0 LDS.128 R84, [R176+0x30] ;  /* 0x00003000b0540984 */ /* 0x0004620000000c00 */
[----:B------:R-:W-:Y:S01]  /*6620*/  @!PT LDS RZ, [RZ] ;  /* 0x00000000fffff984 */ /* 0x000fe20000000800 */
[----:B------:R-:W-:Y:S01]  /*6630*/  @!PT LDS RZ, [RZ] ;  /* 0x00000000fffff984 */ /* 0x000fe20000000800 */
[----:B------:R-:W-:Y:S01]  /*6640*/  @!PT LDS RZ, [RZ] ;  /* 0x00000000fffff984 */ /* 0x000fe20000000800 */
[----:B------:R-:W-:Y:S01]  /*6650*/  @!PT LDS RZ, [RZ] ;  /* 0x00000000fffff984 */ /* 0x000fe20000000800 */
[----:B------:R5:W-:Y:S06]  /*6660*/  MEMBAR.ALL.CTA ;  /* 0x0000000000007992 */ /* 0x000bec0000008000 */
[----:B-----5:R-:W5:Y:S02]  /*6670*/  FENCE.VIEW.ASYNC.S ;  /* 0x00000000000073c6 */ /* 0x020f640000000000 */
[----:B-----5:R-:W-:Y:S01]  /*6680*/  SYNCS.ARRIVE.TRANS64.RED.A1T0 RZ, [UR4], RZ ;  /* 0x000000ffffff79a7 */ /* 0x020fe20008100404 */
.L_x_120:
[----:B------:R-:W-:Y:S05]  /*6690*/  BSYNC B1 ;  /* 0x0000000000017941 */ /* 0x000fea0003800000 */
.L_x_119:
[----:B-1----:R-:W-:Y:S04]  /*66a0*/  SHF.R.U32.HI R0, RZ, 0x15, R64 ;  /* 0x00000015ff007819 */ /* 0x002fe80000011640 */
[----:B------:R-:W-:Y:S01]  /*66b0*/  LOP3.LUT P0, RZ, R0, 0x3, R169, 0x48, !PT ;  /* 0x0000000300ff7812 */ /* 0x000fe200078048a9 */
[----:B------:R-:W-:Y:S01]  /*66c0*/  @!UPT UIADD3 URZ, UPT, UPT, URZ, URZ, URZ ;  /* 0x000000fffffff290 */ /* 0x000fe2000fffe0ff */
[----:B------:R-:W-:Y:S11]  /*66d0*/  @P4 BRA `(.L_x_124) ;  /* 0x0000000000084947 */ /* 0x000ff60003800000 */
[----:B------:R-:W1:Y:S02]  /*66e0*/  SYNCS.PHASECHK.TRANS64.TRYWAIT P1, [R181+URZ+0x180], R2 ;  /* 0x00018002b50075a7 */ /* 0x000e6400080211ff */
[----:B-1----:R-:W-:Y:S05]  /*66f0*/  @!P1 BRA `(.L_x_125) ;  /* 0x0000002000ec9947 */ /* 0x002fea0003800000 */
.L_x_124:
[----:B------:R-:W-:Y:S05]  /*6700*/  @!P0 BRA `(.L_x_126) ;  /* 0x0000000000408947 */ /* 0x000fea0003800000 */
[----:B------:R-:W1:Y:S01]  /*6710*/  LDCU.64 UR8, c[0x4][0x70] ;  /* 0x01000e00ff0877ac */ /* 0x000e620008000a00 */
[----:B------:R-:W-:Y:S01]  /*6720*/  MOV R3, 0x0 ;  /* 0x0000000000037802 */ /* 0x000fe20000000f00 */
[----:B------:R-:W-:Y:S02]  /*6730*/  HFMA2 R12, -RZ, RZ, 0, 5.9604644775390625e-08 ;  /* 0x00000001ff0c7431 */ /* 0x000fe400000001ff */
[----:B------:R-:W-:Y:S02]  /*6740*/  IMAD.MOV.U32 R8, RZ, RZ, 0x192 ;  /* 0x00000192ff087424 */ /* 0x000fe400078e00ff */
[----:B------:R-:W-:Y:S01]  /*6750*/  IMAD.MOV.U32 R13, RZ, RZ, RZ ;  /* 0x000000ffff0d7224 */ /* 0x000fe200078e00ff */
[----:B------:R-:W5:Y:S01]  /*6760*/  LDCU.64 UR6, c[0x4][0x78] ;  /* 0x01000f00ff0677ac */ /* 0x000f620008000a00 */
[----:B------:R-:W2:Y:S01]  /*6770*/  LDC.64 R2, c[0x4][R3] ;  /* 0x0100000003027b82 */ /* 0x000ea20000000a00 */
[----:B------:R-:W3:Y:S01]  /*6780*/  LDCU.64 UR4, c[0x4][0x10] ;  /* 0x01000200ff0477ac */ /* 0x000ee20008000a00 */
[----:B-1----:R-:W-:Y:S01]  /*6790*/  MOV R5, UR9 ;  /* 0x0000000900057c02 */ /* 0x002fe20008000f00 */
[----:B------:R-:W-:Y:S01]  /*67a0*/  IMAD.U32 R4, RZ, RZ, UR8 ;  /* 0x00000008ff047e24 */ /* 0x000fe2000f8e00ff */
[----:B-----5:R-:W-:Y:S01]  /*67b0*/  MOV R7, UR7 ;  /* 0x0000000700077c02 */ /* 0x020fe20008000f00 */
[----:B------:R-:W-:Y:S01]  /*67c0*/  IMAD.U32 R6, RZ, RZ, UR6 ;  /* 0x00000006ff067e24 */ /* 0x000fe2000f8e00ff */
[----:B---3--:R-:W-:Y:S01]  /*67d0*/  MOV R11, UR5 ;  /* 0x00000005000b7c02 */ /* 0x008fe20008000f00 */
[----:B------:R-:W-:Y:S02]  /*67e0*/  IMAD.U32 R10, RZ, RZ, UR4 ;  /* 0x00000004ff0a7e24 */ /* 0x000fe4000f8e00ff */
[----:B------:R-:W-:Y:S07]  /*67f0*/  LEPC R20, `(.L_x_126) ;  /* 0x000000001014794e */ /* 0x000fee0000000000 */
[----:B--2-4-:R-:W-:Y:S05]  /*6800*/  CALL.ABS.NOINC R2 ;  /* 0x0000000002007343 */ /* 0x014fea0003c00000 */
.L_x_126:
[----:B------:R-:W-:Y:S01]  /*6810*/  LOP3.LUT P0, RZ, R166, 0x60, RZ, 0xc0, !PT ;  /* 0x00000060a6ff7812 */ /* 0x000fe2000780c0ff */
[----:B------:R-:W-:Y:S05]  /*6820*/  WARPSYNC.ALL ;  /* 0x0000000000007948 */ /* 0x000fea0003800000 */
[----:B------:R-:W-:Y:S01]  /*6830*/  R2UR UR4, R64 ;  /* 0x00000000400472ca */ /* 0x000fe200000e0000 */
[----:B------:R-:W-:Y:S01]  /*6840*/  BSSY.RECONVERGENT B0, `(.L_x_127) ;  /* 0x0000120000007945 */ /* 0x000fe20003800200 */
[-C--:B----4-:R-:W-:Y:S02]  /*6850*/  F2FP.F16.E4M3.UNPACK_B R82, R92.reuse ;  /* 0x0000005cff52723e */ /* 0x090fe400020006ff */
[----:B------:R-:W-:Y:S02]  /*6860*/  F2FP.F16.E4M3.UNPACK_B R109, R92.H1 ;  /* 0x0000005cff6d723e */ /* 0x000fe400030006ff */
[-C--:B------:R-:W-:Y:S01]  /*6870*/  F2FP.F16.E4M3.UNPACK_B R107, R93.reuse ;  /* 0x0000005dff6b723e */ /* 0x080fe200020006ff */
[--C-:B------:R-:W-:Y:S01]  /*6880*/  HADD2.F32 R80, -RZ, R82.reuse.H0_H0 ;  /* 0x20000052ff507230 */ /* 0x100fe20000004100 */
[----:B------:R-:W-:Y:S01]  /*6890*/  F2FP.F16.E4M3.UNPACK_B R105, R93.H1 ;  /* 0x0000005dff69723e */ /* 0x000fe200030006ff */
[----:B------:R-:W-:Y:S01]  /*68a0*/  HADD2.F32 R82, -RZ, R82.H1_H1 ;  /* 0x30000052ff527230 */ /* 0x000fe20000004100 */
[-C--:B------:R-:W-:Y:S01]  /*68b0*/  F2FP.F16.E4M3.UNPACK_B R130, R84.reuse ;  /* 0x00000054ff82723e */ /* 0x080fe200020006ff */
[--C-:B------:R-:W-:Y:S01]  /*68c0*/  HADD2.F32 R83, -RZ, R109.reuse.H0_H0 ;  /* 0x2000006dff537230 */ /* 0x100fe20000004100 */
[----:B------:R-:W-:Y:S01]  /*68d0*/  F2FP.F16.E4M3.UNPACK_B R132, R84.H1 ;  /* 0x00000054ff84723e */ /* 0x000fe200030006ff */
[----:B------:R-:W1:Y:S01]  /*68e0*/  LDTM.x64 R4, tmem[UR4] ;  /* 0x00000004000479ee */ /* 0x000e620008340000 */
[----:B------:R-:W-:Y:S01]  /*68f0*/  NOP ;  /* 0x0000000000007918 */ /* 0x000fe20000000000 */
[----:B------:R-:W-:Y:S01]  /*6900*/  IADD3 R181, PT, PT, R181, 0x1a0, RZ ;  /* 0x000001a0b5b57810 */ /* 0x000fe20007ffe0ff */
[--C-:B------:R-:W-:Y:S01]  /*6910*/  HADD2.F32 R129, -RZ, R130.reuse.H0_H0 ;  /* 0x20000082ff817230 */ /* 0x100fe20000004100 */
[----:B------:R-:W-:Y:S01]  /*6920*/  F2FP.F16.E4M3.UNPACK_B R93, R94 ;  /* 0x0000005eff5d723e */ /* 0x000fe200020006ff */
[----:B------:R-:W-:Y:S01]  /*6930*/  HADD2.F32 R130, -RZ, R130.H1_H1 ;  /* 0x30000082ff827230 */ /* 0x000fe20000004100 */
[----:B------:R-:W-:Y:S01]  /*6940*/  LOP3.LUT R181, R181, 0xfefffff8, RZ, 0xc0, !PT ;  /* 0xfefffff8b5b57812 */ /* 0x000fe200078ec0ff */
[----:B------:R-:W-:Y:S01]  /*6950*/  HADD2.F32 R84, -RZ, R109.H1_H1 ;  /* 0x3000006dff547230 */ /* 0x000fe20000004100 */
[-C--:B------:R-:W-:Y:S01]  /*6960*/  F2FP.F16.E4M3.UNPACK_B R134, R85.reuse ;  /* 0x00000055ff86723e */ /* 0x080fe200020006ff */
[----:B------:R-:W-:Y:S01]  /*6970*/  HADD2.F32 R131, -RZ, R132.H0_H0 ;  /* 0x20000084ff837230 */ /* 0x000fe20000004100 */
[----:B-1----:R1:W-:Y:S01]  /*6980*/  SYNCS.ARRIVE.TRANS64.RED.A1T0 RZ, [R181+URZ], RZ ;  /* 0x000000ffb5ff79a7 */ /* 0x0023e200081004ff */
[----:B------:R-:W-:Y:S01]  /*6990*/  F2FP.F16.E4M3.UNPACK_B R136, R85.H1 ;  /* 0x00000055ff88723e */ /* 0x000fe200030006ff */
[--C-:B------:R-:W-:Y:S01]  /*69a0*/  HADD2.F32 R85, -RZ, R107.reuse.H0_H0 ;  /* 0x2000006bff557230 */ /* 0x100fe20000004100 */
[-C--:B------:R-:W-:Y:S01]  /*69b0*/  F2FP.F16.E4M3.UNPACK_B R138, R86.reuse ;  /* 0x00000056ff8a723e */ /* 0x080fe200020006ff */
[--C-:B------:R-:W-:Y:S01]  /*69c0*/  HADD2.F32 R133, -RZ, R134.reuse.H0_H0 ;  /* 0x20000086ff857230 */ /* 0x100fe20000004100 */
[----:B------:R-:W-:Y:S01]  /*69d0*/  F2FP.F16.E4M3.UNPACK_B R140, R86.H1 ;  /* 0x00000056ff8c723e */ /* 0x000fe200030006ff */
[----:B------:R-:W-:Y:S01]  /*69e0*/  HADD2.F32 R86, -RZ, R107.H1_H1 ;  /* 0x3000006bff567230 */ /* 0x000fe20000004100 */
[----:B------:R-:W-:Y:S01]  /*69f0*/  F2FP.F16.E4M3.UNPACK_B R142, R87 ;  /* 0x00000057ff8e723e */ /* 0x000fe200020006ff */
[----:B------:R-:W-:Y:S01]  /*6a00*/  HADD2.F32 R134, -RZ, R134.H1_H1 ;  /* 0x30000086ff867230 */ /* 0x000fe20000004100 */
[----:B------:R-:W-:Y:S01]  /*6a10*/  F2FP.F16.E4M3.UNPACK_B R114, R88 ;  /* 0x00000058ff72723e */ /* 0x000fe200020006ff */
[--C-:B------:R-:W-:Y:S01]  /*6a20*/  HADD2.F32 R137, -RZ, R138.reuse.H0_H0 ;  /* 0x2000008aff897230 */ /* 0x100fe20000004100 */
[-C--:B------:R-:W-:Y:S01]  /*6a30*/  F2FP.F16.E4M3.UNPACK_B R118, R89.reuse ;  /* 0x00000059ff76723e */ /* 0x080fe200020006ff */
[----:B------:R-:W-:Y:S01]  /*6a40*/  HADD2.F32 R138, -RZ, R138.H1_H1 ;  /* 0x3000008aff8a7230 */ /* 0x000fe20000004100 */
[----:B------:R-:W-:Y:S01]  /*6a50*/  F2FP.F16.E4M3.UNPACK_B R120, R89.H1 ;  /* 0x00000059ff78723e */ /* 0x000fe200030006ff */
[C---:B---3--:R-:W-:Y:S01]  /*6a60*/  FMUL R4, R78.reuse, R4 ;  /* 0x000000044e047220 */ /* 0x048fe20000400000 */
[C---:B------:R-:W-:Y:S01]  /*6a70*/  FMUL R5, R78.reuse, R5 ;  /* 0x000000054e057220 */ /* 0x040fe20000400000 */
[C---:B------:R-:W-:Y:S01]  /*6a80*/  FMUL R8, R78.reuse, R8 ;  /* 0x000000084e087220 */ /* 0x040fe20000400000 */
[C---:B------:R-:W-:Y:S01]  /*6a90*/  FMUL R9, R78.reuse, R9 ;  /* 0x000000094e097220 */ /* 0x040fe20000400000 */
[C---:B------:R-:W-:Y:S01]  /*6aa0*/  FFMA R4, R81.reuse, R80, R4 ;  /* 0x0000005051047223 */ /* 0x040fe20000000004 */
[C---:B------:R-:W-:Y:S01]  /*6ab0*/  FFMA R5, R81.reuse, R82, R5 ;  /* 0x0000005251057223 */ /* 0x040fe20000000005 */
[----:B------:R-:W-:Y:S02]  /*6ac0*/  HADD2.F32 R89, -RZ, R93.H0_H0 ;  /* 0x2000005dff597230 */ /* 0x000fe40000004100 */
[C---:B------:R-:W-:Y:S01]  /*6ad0*/  FMUL R12, R78.reuse, R12 ;  /* 0x0000000c4e0c7220 */ /* 0x040fe20000400000 */
        /* <DEDUP_REMOVED lines=11> */
[--C-:B------:R-:W-:Y:S02]  /*6b90*/  HADD2.F32 R113, -RZ, R114.reuse.H0_H0 ;  /* 0x20000072ff717230 */ /* 0x100fe40000004100 */
[C---:B------:R-:W-:Y:S01]  /*6ba0*/  FMUL R32, R78.reuse, R36 ;  /* 0x000000244e207220 */ /* 0x040fe20000400000 */
[----:B------:R-:W-:Y:S02]  /*6bb0*/  HADD2.F32 R114, -RZ, R114.H1_H1 ;  /* 0x30000072ff727230 */ /* 0x000fe40000004100 */
[C---:B------:R-:W-:Y:S01]  /*6bc0*/  FMUL R33, R78.reuse, R37 ;  /* 0x000000254e217220 */ /* 0x040fe20000400000 */
[--C-:B------:R-:W-:Y:S02]  /*6bd0*/  HADD2.F32 R117, -RZ, R118.reuse.H0_H0 ;  /* 0x20000076ff757230 */ /* 0x100fe40000004100 */
[C---:B------:R-:W-:Y:S01]  /*6be0*/  FMUL R36, R78.reuse, R40 ;  /* 0x000000284e247220 */ /* 0x040fe20000400000 */
[----:B------:R-:W-:Y:S02]  /*6bf0*/  HADD2.F32 R118, -RZ, R118.H1_H1 ;  /* 0x30000076ff767230 */ /* 0x000fe40000004100 */
        /* <DEDUP_REMOVED lines=8> */
[----:B------:R-:W-:Y:S01]  /*6c80*/  F2FP.F16.E4M3.UNPACK_B R92, R94.H1 ;  /* 0x0000005eff5c723e */ /* 0x000fe200030006ff */
[C---:B------:R-:W-:Y:S01]  /*6c90*/  FMUL R53, R78.reuse, R57 ;  /* 0x000000394e357220 */ /* 0x040fe20000400000 */
[C---:B------:R-:W-:Y:S01]  /*6ca0*/  FMUL R56, R78.reuse, R60 ;  /* 0x0000003c4e387220 */ /* 0x040fe20000400000 */
[----:B------:R-:W-:Y:S01]  /*6cb0*/  F2FP.F16.E4M3.UNPACK_B R141, R87.H1 ;  /* 0x00000057ff8d723e */ /* 0x000fe200030006ff */
[C---:B------:R-:W-:Y:S01]  /*6cc0*/  FMUL R57, R78.reuse, R61 ;  /* 0x0000003d4e397220 */ /* 0x040fe20000400000 */
[----:B------:R-:W-:Y:S02]  /*6cd0*/  HADD2.F32 R80, -RZ, R142.H1_H1 ;  /* 0x3000008eff507230 */ /* 0x000fe40000004100 */
[C---:B------:R-:W-:Y:S01]  /*6ce0*/  FMUL R60, R78.reuse, R64 ;  /* 0x000000404e3c7220 */ /* 0x040fe20000400000 */
[----:B------:R-:W-:Y:S01]  /*6cf0*/  F2FP.F16.E4M3.UNPACK_B R116, R88.H1 ;  /* 0x00000058ff74723e */ /* 0x000fe200030006ff */
[C---:B------:R-:W-:Y:S01]  /*6d00*/  FMUL R61, R78.reuse, R65 ;  /* 0x000000414e3d7220 */ /* 0x040fe20000400000 */
[C---:B------:R-:W-:Y:S01]  /*6d10*/  FMUL R6, R78.reuse, R6 ;  /* 0x000000064e067220 */ /* 0x040fe20000400000 */
[----:B------:R-:W-:Y:S01]  /*6d20*/  F2FP.F16.E4M3.UNPACK_B R94, R95 ;  /* 0x0000005fff5e723e */ /* 0x000fe200020006ff */
[C---:B------:R-:W-:Y:S01]  /*6d30*/  FMUL R7, R78.reuse, R7 ;  /* 0x000000074e077220 */ /* 0x040fe20000400000 */
[----:B------:R-:W-:Y:S02]  /*6d40*/  HADD2.F32 R87, -RZ, R105.H0_H0 ;  /* 0x20000069ff577230 */ /* 0x000fe40000004100 */
[C---:B------:R-:W-:Y:S01]  /*6d50*/  FFMA R6, R81.reuse, R83, R6 ;  /* 0x0000005351067223 */ /* 0x040fe20000000006 */
[----:B------:R-:W-:Y:S01]  /*6d60*/  F2FP.F16.E4M3.UNPACK_B R122, R90 ;  /* 0x0000005aff7a723e */ /* 0x000fe200020006ff */
[C---:B------:R-:W-:Y:S01]  /*6d70*/  FFMA R7, R81.reuse, R84, R7 ;  /* 0x0000005451077223 */ /* 0x040fe20000000007 */
[C---:B------:R-:W-:Y:S01]  /*6d80*/  FFMA R8, R81.reuse, R85, R8 ;  /* 0x0000005551087223 */ /* 0x040fe20000000008 */
[----:B------:R-:W-:Y:S01]  /*6d90*/  F2FP.F16.E4M3.UNPACK_B R124, R90.H1 ;  /* 0x0000005aff7c723e */ /* 0x000fe200030006ff */
[----:B------:R-:W-:Y:S01]  /*6da0*/  FFMA R9, R81, R86, R9 ;  /* 0x0000005651097223 */ /* 0x000fe20000000009 */
[----:B------:R-:W-:Y:S01]  /*6db0*/  HADD2.F32 R90, -RZ, R93.H1_H1 ;  /* 0x3000005dff5a7230 */ /* 0x000fe20000004100 */
[----:B------:R-:W-:Y:S01]  /*6dc0*/  F2FP.SATFINITE.E4M3.F32.PACK_AB_MERGE_C R156, R7, R6, RZ ;  /* 0x00000006079c723e */ /* 0x000fe200048070ff */
[----:B------:R-:W-:Y:S02]  /*6dd0*/  HADD2.F32 R93, -RZ, R94.H0_H0 ;  /* 0x2000005eff5d7230 */ /* 0x000fe40000004100 */
[C---:B------:R-:W-:Y:S01]  /*6de0*/  FMUL R10, R78.reuse, R10 ;  /* 0x0000000a4e0a7220 */ /* 0x040fe20000400000 */
[----:B------:R-:W-:Y:S01]  /*6df0*/  HADD2.F32 R88, -RZ, R105.H1_H1 ;  /* 0x30000069ff587230 */ /* 0x000fe20000004100 */
[----:B------:R-:W-:Y:S01]  /*6e00*/  F2FP.SATFINITE.E4M3.F32.PACK_AB_MERGE_C R156, R5, R4, R156 ;  /* 0x00000004059c723e */ /* 0x000fe2000480709c */
[--C-:B------:R-:W-:Y:S02]  /*6e10*/  HADD2.F32 R121, -RZ, R122.reuse.H0_H0 ;  /* 0x2000007aff797230 */ /* 0x100fe40000004100 */
[C---:B------:R-:W-:Y:S01]  /*6e20*/  FFMA R10, R81.reuse, R87, R10 ;  /* 0x00000057510a7223 */ /* 0x040fe2000000000a */
[----:B------:R-:W-:Y:S02]  /*6e30*/  HADD2.F32 R122, -RZ, R122.H1_H1 ;  /* 0x3000007aff7a7230 */ /* 0x000fe40000004100 */
[C---:B------:R-:W-:Y:S01]  /*6e40*/  FMUL R11, R78.reuse, R11 ;  /* 0x0000000b4e0b7220 */ /* 0x040fe20000400000 */
[----:B------:R-:W-:Y:S01]  /*6e50*/  F2FP.F16.E4M3.UNPACK_B R103, R95.H1 ;  /* 0x0000005fff67723e */ /* 0x000fe200030006ff */
[----:B------:R-:W-:Y:S01]  /*6e60*/  HADD2.F32 R95, -RZ, R94.H1_H1 ;  /* 0x3000005eff5f7230 */ /* 0x000fe20000004100 */
[-C--:B------:R-:W-:Y:S01]  /*6e70*/  F2FP.F16.E4M3.UNPACK_B R126, R91.reuse ;  /* 0x0000005bff7e723e */ /* 0x080fe200020006ff */
[C---:B------:R-:W-:Y:S01]  /*6e80*/  FFMA R11, R81.reuse, R88, R11 ;  /* 0x00000058510b7223 */ /* 0x040fe2000000000b */
[----:B------:R-:W-:Y:S01]  /*6e90*/  F2FP.F16.E4M3.UNPACK_B R128, R91.H1 ;  /* 0x0000005bff80723e */ /* 0x000fe200030006ff */
[----:B------:R-:W-:Y:S02]  /*6ea0*/  HADD2.F32 R91, -RZ, R92.H0_H0 ;  /* 0x2000005cff5b7230 */ /* 0x000fe40000004100 */
[C---:B------:R-:W-:Y:S01]  /*6eb0*/  FFMA R12, R81.reuse, R89, R12 ;  /* 0x00000059510c7223 */ /* 0x040fe2000000000c */
[----:B------:R-:W-:Y:S01]  /*6ec0*/  FFMA R13, R81, R90, R13 ;  /* 0x0000005a510d7223 */ /* 0x000fe2000000000d */
[----:B------:R-:W-:Y:S01]  /*6ed0*/  F2FP.SATFINITE.E4M3.F32.PACK_AB_MERGE_C R157, R11, R10, RZ ;  /* 0x0000000a0b9d723e */ /* 0x000fe200048070ff */
[--C-:B------:R-:W-:Y:S01]  /*6ee0*/  HADD2.F32 R125, -RZ, R126.reuse.H0_H0 ;  /* 0x2000007eff7d7230 */ /* 0x100fe20000004100 */
[----:B------:R-:W-:Y:S01]  /*6ef0*/  F2FP.F16.E4M3.UNPACK_B R101, R96 ;  /* 0x00000060ff65723e */ /* 0x000fe200020006ff */
[----:B------:R-:W-:Y:S01]  /*6f00*/  HADD2.F32 R126, -RZ, R126.H1_H1 ;  /* 0x3000007eff7e7230 */ /* 0x000fe20000004100 */
[----:B------:R-:W-:Y:S01]  /*6f10*/  F2FP.SATFINITE.E4M3.F32.PACK_AB_MERGE_C R157, R9, R8, R157 ;  /* 0x00000008099d723e */ /* 0x000fe2000480709d */
[----:B------:R-:W-:Y:S02]  /*6f20*/  HADD2.F32 R83, -RZ, R142.H0_H0 ;  /* 0x2000008eff537230 */ /* 0x000fe40000004100 */
[C---:B------:R-:W-:Y:S01]  /*6f30*/  FMUL R14, R78.reuse, R14 ;  /* 0x0000000e4e0e7220 */ /* 0x040fe20000400000 */
[----:B------:R-:W-:Y:S02]  /*6f40*/  HADD2.F32 R92, -RZ, R92.H1_H1 ;  /* 0x3000005cff5c7230 */ /* 0x000fe40000004100 */
[C---:B------:R-:W-:Y:S01]  /*6f50*/  FMUL R15, R78.reuse, R15 ;  /* 0x0000000f4e0f7220 */ /* 0x040fe20000400000 */
[----:B------:R-:W-:Y:S01]  /*6f60*/  F2FP.F16.E4M3.UNPACK_B R100, R96.H1 ;  /* 0x00000060ff64723e */ /* 0x000fe200030006ff */
[--C-:B------:R-:W-:Y:S02]  /*6f70*/  HADD2.F32 R94, -RZ, R103.reuse.H0_H0 ;  /* 0x20000067ff5e7230 */ /* 0x100fe40000004100 */
[C---:B------:R-:W-:Y:S01]  /*6f80*/  FFMA R14, R81.reuse, R91, R14 ;  /* 0x0000005b510e7223 */ /* 0x040fe2000000000e */
[C---:B------:R-:W-:Y:S01]  /*6f90*/  FFMA R15, R81.reuse, R92, R15 ;  /* 0x0000005c510f7223 */ /* 0x040fe2000000000f */
[C---:B------:R-:W-:Y:S01]  /*6fa0*/  FFMA R0, R81.reuse, R93, R0 ;  /* 0x0000005d51007223 */ /* 0x040fe20000000000 */
[----:B------:R-:W-:Y:S01]  /*6fb0*/  FFMA R2, R81, R95, R2 ;  /* 0x0000005f51027223 */ /* 0x000fe20000000002 */
[-C--:B------:R-:W-:Y:S01]  /*6fc0*/  F2FP.F16.E4M3.UNPACK_B R102, R97.reuse ;  /* 0x00000061ff66723e */ /* 0x080fe200020006ff */
[----:B------:R-:W-:Y:S01]  /*6fd0*/  HADD2.F32 R96, -RZ, R103.H1_H1 ;  /* 0x30000067ff607230 */ /* 0x000fe20000004100 */
[----:B------:R-:W-:Y:S01]  /*6fe0*/  F2FP.SATFINITE.E4M3.F32.PACK_AB_MERGE_C R158, R15, R14, RZ ;  /* 0x0000000e0f9e723e */ /* 0x000fe200048070ff */
[C---:B------:R-:W-:Y:S01]  /*6ff0*/  FMUL R3, R78.reuse, R18 ;  /* 0x000000124e037220 */ /* 0x040fe20000400000 */
[----:B------:R-:W-:Y:S01]  /*7000*/  F2FP.F16.E4M3.UNPACK_B R104, R97.H1 ;  /* 0x00000061ff68723e */ /* 0x000fe200030006ff */
[--C-:B------:R-:W-:Y:S01]  /*7010*/  HADD2.F32 R97, -RZ, R101.reuse.H0_H0 ;  /* 0x20000065ff617230 */ /* 0x100fe20000004100 */
[----:B------:R-:W-:Y:S01]  /*7020*/  F2FP.SATFINITE.E4M3.F32.PACK_AB_MERGE_C R158, R13, R12, R158 ;  /* 0x0000000c0d9e723e */ /* 0x000fe2000480709e */
[C---:B------:R-:W-:Y:S01]  /*7030*/  FFMA R3, R81.reuse, R94, R3 ;  /* 0x0000005e51037223 */ /* 0x040fe20000000003 */
[-C--:B------:R-:W-:Y:S01]  /*7040*/  F2FP.F16.E4M3.UNPACK_B R106, R98.reuse ;  /* 0x00000062ff6a723e */ /* 0x080fe200020006ff */
[C---:B------:R-:W-:Y:S01]  /*7050*/  FMUL R19, R78.reuse, R19 ;  /* 0x000000134e137220 */ /* 0x040fe20000400000 */
[----:B------:R-:W-:Y:S01]  /*7060*/  F2FP.F16.E4M3.UNPACK_B R108, R98.H1 ;  /* 0x00000062ff6c723e */ /* 0x000fe200030006ff */
[----:B------:R-:W-:Y:S01]  /*7070*/  HADD2.F32 R98, -RZ, R101.H1_H1 ;  /* 0x30000065ff627230 */ /* 0x000fe20000004100 */
[-C--:B------:R-:W-:Y:S01]  /*7080*/  F2FP.F16.E4M3.UNPACK_B R110, R99.reuse ;  /* 0x00000063ff6e723e */ /* 0x080fe200020006ff */
[----:B------:R-:W-:Y:S01]  /*7090*/  HADD2.F32 R101, -RZ, R102.H0_H0 ;  /* 0x20000066ff657230 */ /* 0x000fe20000004100 */
[----:B------:R-:W-:Y:S01]  /*70a0*/  F2FP.F16.E4M3.UNPACK_B R112, R99.H1 ;  /* 0x00000063ff70723e */ /* 0x000fe200030006ff */
[----:B------:R-:W-:Y:S02]  /*70b0*/  HADD2.F32 R99, -RZ, R100.H0_H0 ;  /* 0x20000064ff637230 */ /* 0x000fe40000004100 */
[C---:B------:R-:W-:Y:S01]  /*70c0*/  FFMA R19, R81.reuse, R96, R19 ;  /* 0x0000006051137223 */ /* 0x040fe20000000013 */
[C---:B------:R-:W-:Y:S01]  /*70d0*/  FFMA R16, R81.reuse, R97, R16 ;  /* 0x0000006151107223 */ /* 0x040fe20000000010 */
[----:B------:R-:W-:Y:S01]  /*70e0*/  FFMA R17, R81, R98, R17 ;  /* 0x0000006251117223 */ /* 0x000fe20000000011 */
[----:B------:R-:W-:Y:S02]  /*70f0*/  HADD2.F32 R102, -RZ, R102.H1_H1 ;  /* 0x30000066ff667230 */ /* 0x000fe40000004100 */
[----:B------:R-:W-:Y:S01]  /*7100*/  FMUL R18, R78, R22 ;  /* 0x000000164e127220 */ /* 0x000fe20000400000 */
[----:B------:R-:W-:Y:S01]  /*7110*/  HADD2.F32 R100, -RZ, R100.H1_H1 ;  /* 0x30000064ff647230 */ /* 0x000fe20000004100 */
[----:B------:R-:W-:Y:S01]  /*7120*/  F2FP.SATFINITE.E4M3.F32.PACK_AB_MERGE_C R159, R19, R3, RZ ;  /* 0x00000003139f723e */ /* 0x000fe200048070ff */
[--C-:B------:R-:W-:Y:S02]  /*7130*/  HADD2.F32 R105, -RZ, R106.reuse.H0_H0 ;  /* 0x2000006aff697230 */ /* 0x100fe40000004100 */
[C---:B------:R-:W-:Y:S01]  /*7140*/  FFMA R18, R81.reuse, R99, R18 ;  /* 0x0000006351127223 */ /* 0x040fe20000000012 */
[----:B------:R-:W-:Y:S01]  /*7150*/  HADD2.F32 R106, -RZ, R106.H1_H1 ;  /* 0x3000006aff6a7230 */ /* 0x000fe20000004100 */
[----:B------:R-:W-:Y:S01]  /*7160*/  F2FP.SATFINITE.E4M3.F32.PACK_AB_MERGE_C R159, R2, R0, R159 ;  /* 0x00000000029f723e */ /* 0x000fe2000480709f */
[----:B------:R-:W-:Y:S02]  /*7170*/  HADD2.F32 R109, -RZ, R110.H0_H0 ;  /* 0x2000006eff6d7230 */ /* 0x000fe40000004100 */
[C---:B------:R-:W-:Y:S01]  /*7180*/  FMUL R23, R78.reuse, R23 ;  /* 0x000000174e177220 */ /* 0x040fe20000400000 */
[--C-:B------:R-:W-:Y:S02]  /*7190*/  HADD2.F32 R103, -RZ, R104.reuse.H0_H0 ;  /* 0x20000068ff677230 */ /* 0x100fe40000004100 */
[C---:B------:R-:W-:Y:S01]  /*71a0*/  FMUL R22, R78.reuse, R26 ;  /* 0x0000001a4e167220 */ /* 0x040fe20000400000 */
[----:B------:R-:W-:Y:S01]  /*71b0*/  HADD2.F32 R104, -RZ, R104.H1_H1 ;  /* 0x30000068ff687230 */ /* 0x000fe20000004100 */
[----:B------:R1:W-:Y:S01]  /*71c0*/  STS.128 [R168+UR43+0x2400], R156 ;  /* 0x0024009ca8007988 */ /* 0x0003e20008000c2b */
[C---:B------:R-:W-:Y:S01]  /*71d0*/  FFMA R23, R81.reuse, R100, R23 ;  /* 0x0000006451177223 */ /* 0x040fe20000000017 */
[C---:B------:R-:W-:Y:S01]  /*71e0*/  FFMA R20, R81.reuse, R101, R20 ;  /* 0x0000006551147223 */ /* 0x040fe20000000014 */
[C---:B------:R-:W-:Y:S01]  /*71f0*/  FFMA R21, R81.reuse, R102, R21 ;  /* 0x0000006651157223 */ /* 0x040fe20000000015 */
[----:B------:R-:W-:Y:S01]  /*7200*/  FFMA R22, R81, R103, R22 ;  /* 0x0000006751167223 */ /* 0x000fe20000000016 */
[----:B------:R-:W-:Y:S01]  /*7210*/  HADD2.F32 R110, -RZ, R110.H1_H1 ;  /* 0x3000006eff6e7230 */ /* 0x000fe20000004100 */
[----:B------:R-:W-:Y:S01]  /*7220*/  F2FP.SATFINITE.E4M3.F32.PACK_AB_MERGE_C R160, R23, R18, RZ ;  /* 0x0000001217a0723e */ /* 0x000fe200048070ff */
[C---:B------:R-:W-:Y:S01]  /*7230*/  FMUL R27, R78.reuse, R27 ;  /* 0x0000001b4e1b7220 */ /* 0x040fe20000400000 */
[--C-:B------:R-:W-:Y:S02]  /*7240*/  HADD2.F32 R107, -RZ, R108.reuse.H0_H0 ;  /* 0x2000006cff6b7230 */ /* 0x100fe40000004100 */
[C---:B------:R-:W-:Y:S01]  /*7250*/  FMUL R26, R78.reuse, R30 ;  /* 0x0000001e4e1a7220 */ /* 0x040fe20000400000 */
[----:B------:R-:W-:Y:S01]  /*7260*/  HADD2.F32 R108, -RZ, R108.H1_H1 ;  /* 0x3000006cff6c7230 */ /* 0x000fe20000004100 */
[----:B------:R-:W-:Y:S01]  /*7270*/  F2FP.SATFINITE.E4M3.F32.PACK_AB_MERGE_C R160, R17, R16, R160 ;  /* 0x0000001011a0723e */ /* 0x000fe200048070a0 */
[C---:B------:R-:W-:Y:S01]  /*7280*/  FFMA R27, R81.reuse, R104, R27 ;  /* 0x00000068511b7223 */ /* 0x040fe2000000001b */
[C---:B------:R-:W-:Y:S01]  /*7290*/  FFMA R24, R81.reuse, R105, R24 ;  /* 0x0000006951187223 */ /* 0x040fe20000000018 */
[C---:B------:R-:W-:Y:S01]  /*72a0*/  FFMA R25, R81.reuse, R106, R25 ;  /* 0x0000006a51197223 */ /* 0x040fe20000000019 */
[----:B------:R-:W-:Y:S01]  /*72b0*/  FFMA R26, R81, R107, R26 ;  /* 0x0000006b511a7223 */ /* 0x000fe2000000001a */
[C---:B------:R-:W-:Y:S01]  /*72c0*/  FMUL R31, R78.reuse, R31 ;  /* 0x0000001f4e1f7220 */ /* 0x040fe20000400000 */
[--C-:B------:R-:W-:Y:S01]  /*72d0*/  HADD2.F32 R111, -RZ, R112.reuse.H0_H0 ;  /* 0x20000070ff6f7230 */ /* 0x100fe20000004100 */
[----:B------:R-:W-:Y:S01]  /*72e0*/  F2FP.SATFINITE.E4M3.F32.PACK_AB_MERGE_C R161, R27, R22, RZ ;  /* 0x000000161ba1723e */ /* 0x000fe200048070ff */
[----:B------:R-:W-:Y:S02]  /*72f0*/  HADD2.F32 R112, -RZ, R112.H1_H1 ;  /* 0x30000070ff707230 */ /* 0x000fe40000004100 */
[C---:B------:R-:W-:Y:S01]  /*7300*/  FFMA R31, R81.reuse, R108, R31 ;  /* 0x0000006c511f7223 */ /* 0x040fe2000000001f */
[----:B------:R-:W-:Y:S01]  /*7310*/  FFMA R28, R81, R109, R28 ;  /* 0x0000006d511c7223 */ /* 0x000fe2000000001c */
[----:B------:R-:W-:Y:S01]  /*7320*/  F2FP.SATFINITE.E4M3.F32.PACK_AB_MERGE_C R161, R21, R20, R161 ;  /* 0x0000001415a1723e */ /* 0x000fe200048070a1 */
[----:B------:R-:W-:Y:S01]  /*7330*/  FFMA R29, R81, R110, R29 ;  /* 0x0000006e511d7223 */ /* 0x000fe2000000001d */
[C---:B------:R-:W-:Y:S01]  /*7340*/  FMUL R30, R78.reuse, R34 ;  /* 0x000000224e1e7220 */ /* 0x040fe20000400000 */
[----:B------:R-:W-:Y:S01]  /*7350*/  F2FP.SATFINITE.E4M3.F32.PACK_AB_MERGE_C R162, R31, R26, RZ ;  /* 0x0000001a1fa2723e */ /* 0x000fe200048070ff */
[C---:B------:R-:W-:Y:S01]  /*7360*/  FMUL R35, R78.reuse, R35 ;  /* 0x000000234e237220 */ /* 0x040fe20000400000 */
[--C-:B------:R-:W-:Y:S02]  /*7370*/  HADD2.F32 R115, -RZ, R116.reuse.H0_H0 ;  /* 0x20000074ff737230 */ /* 0x100fe40000004100 */
[----:B------:R-:W-:Y:S01]  /*7380*/  FFMA R30, R81, R111, R30 ;  /* 0x0000006f511e7223 */ /* 0x000fe2000000001e */
[----:B------:R-:W-:Y:S01]  /*7390*/  F2FP.SATFINITE.E4M3.F32.PACK_AB_MERGE_C R162, R25, R24, R162 ;  /* 0x0000001819a2723e */ /* 0x000fe200048070a2 */
[C---:B------:R-:W-:Y:S01]  /*73a0*/  FFMA R35, R81.reuse, R112, R35 ;  /* 0x0000007051237223 */ /* 0x040fe20000000023 */
[C---:B------:R-:W-:Y:S01]  /*73b0*/  FFMA R32, R81.reuse, R113, R32 ;  /* 0x0000007151207223 */ /* 0x040fe20000000020 */
[----:B------:R-:W-:Y:S01]  /*73c0*/  FFMA R33, R81, R114, R33 ;  /* 0x0000007251217223 */ /* 0x000fe20000000021 */
[----:B------:R-:W-:Y:S02]  /*73d0*/  HADD2.F32 R116, -RZ, R116.H1_H1 ;  /* 0x30000074ff747230 */ /* 0x000fe40000004100 */
        /* <DEDUP_REMOVED lines=9> */
[----:B------:R-:W-:Y:S01]  /*7470*/  HADD2.F32 R120, -RZ, R120.H1_H1 ;  /* 0x30000078ff787230 */ /* 0x000fe20000004100 */
[----:B------:R1:W-:Y:S01]  /*7480*/  STS.128 [R178+0x2010], R160 ;  /* 0x002010a0b2007388 */ /* 0x0003e20000000c00 */
[----:B------:R-:W-:Y:S01]  /*7490*/  F2FP.SATFINITE.E4M3.F32.PACK_AB_MERGE_C R184, R39, R34, RZ ;  /* 0x0000002227b8723e */ /* 0x000fe200048070ff */
[C---:B------:R-:W-:Y:S01]  /*74a0*/  FMUL R38, R78.reuse, R42 ;  /* 0x0000002a4e267220 */ /* 0x040fe20000400000 */
[C---:B------:R-:W-:Y:S01]  /*74b0*/  FMUL R43, R78.reuse, R43 ;  /* 0x0000002b4e2b7220 */ /* 0x040fe20000400000 */
[--C-:B------:R-:W-:Y:S01]  /*74c0*/  HADD2.F32 R123, -RZ, R124.reuse.H0_H0 ;  /* 0x2000007cff7b7230 */ /* 0x100fe20000004100 */
[----:B------:R-:W-:Y:S01]  /*74d0*/  F2FP.SATFINITE.E4M3.F32.PACK_AB_MERGE_C R184, R33, R32, R184 ;  /* 0x0000002021b8723e */ /* 0x000fe200048070b8 */
[C---:B------:R-:W-:Y:S01]  /*74e0*/  FFMA R38, R81.reuse, R119, R38 ;  /* 0x0000007751267223 */ /* 0x040fe20000000026 */
        /* <DEDUP_REMOVED lines=12> */
[C---:B------:R-:W-:Y:S01]  /*75b0*/  FFMA R45, R81.reuse, R126, R45 ;  /* 0x0000007e512d7223 */ /* 0x040fe2000000002d */
[----:B------:R-:W-:Y:S02]  /*75c0*/  HADD2.F32 R128, -RZ, R128.H1_H1 ;  /* 0x30000080ff807230 */ /* 0x000fe40000004100 */
[C---:B------:R-:W-:Y:S01]  /*75d0*/  FMUL R46, R78.reuse, R50 ;  /* 0x000000324e2e7220 */ /* 0x040fe20000400000 */
[C---:B------:R-:W-:Y:S01]  /*75e0*/  FMUL R51, R78.reuse, R51 ;  /* 0x000000334e337220 */ /* 0x040fe20000400000 */
[----:B------:R-:W-:Y:S02]  /*75f0*/  HADD2.F32 R132, -RZ, R132.H1_H1 ;  /* 0x30000084ff847230 */ /* 0x000fe40000004100 */
[C---:B------:R-:W-:Y:S01]  /*7600*/  FMUL R50, R78.reuse, R54 ;  /* 0x000000364e327220 */ /* 0x040fe20000400000 */
[C---:B------:R-:W-:Y:S01]  /*7610*/  FFMA R46, R81.reuse, R127, R46 ;  /* 0x0000007f512e7223 */ /* 0x040fe2000000002e */
[C---:B------:R-:W-:Y:S01]  /*7620*/  FFMA R51, R81.reuse, R128, R51 ;  /* 0x0000008051337223 */ /* 0x040fe20000000033 */
[C---:B------:R-:W-:Y:S01]  /*7630*/  FMUL R55, R78.reuse, R55 ;  /* 0x000000374e377220 */ /* 0x040fe20000400000 */
[C---:B------:R-:W-:Y:S01]  /*7640*/  FFMA R48, R81.reuse, R129, R48 ;  /* 0x0000008151307223 */ /* 0x040fe20000000030 */
[C---:B------:R-:W-:Y:S01]  /*7650*/  FFMA R49, R81.reuse, R130, R49 ;  /* 0x0000008251317223 */ /* 0x040fe20000000031 */
[--C-:B------:R-:W-:Y:S02]  /*7660*/  HADD2.F32 R135, -RZ, R136.reuse.H0_H0 ;  /* 0x20000088ff877230 */ /* 0x100fe40000004100 */
[C---:B------:R-:W-:Y:S01]  /*7670*/  FFMA R50, R81.reuse, R131, R50 ;  /* 0x0000008351327223 */ /* 0x040fe20000000032 */
[----:B------:R-:W-:Y:S02]  /*7680*/  HADD2.F32 R136, -RZ, R136.H1_H1 ;  /* 0x30000088ff887230 */ /* 0x000fe40000004100 */
[C---:B------:R-:W-:Y:S01]  /*7690*/  FMUL R54, R78.reuse, R58 ;  /* 0x0000003a4e367220 */ /* 0x040fe20000400000 */
        /* <DEDUP_REMOVED lines=16> */
[----:B------:R-:W-:Y:S01]  /*77a0*/  FFMA R63, R81, R140, R63 ;  /* 0x0000008c513f7223 */ /* 0x000fe2000000003f */
[----:B------:R-:W-:Y:S01]  /*77b0*/  FMUL R67, R78, R67 ;  /* 0x000000434e437220 */ /* 0x000fe20000400000 */
[----:B------:R-:W-:Y:S01]  /*77c0*/  F2FP.SATFINITE.E4M3.F32.PACK_AB_MERGE_C R186, R47, R42, RZ ;  /* 0x0000002a2fba723e */ /* 0x000fe200048070ff */
[----:B------:R-:W-:Y:S01]  /*77d0*/  FFMA R60, R81, R83, R60 ;  /* 0x00000053513c7223 */ /* 0x000fe2000000003c */
[----:B------:R-:W-:Y:S01]  /*77e0*/  F2FP.SATFINITE.E4M3.F32.PACK_AB_MERGE_C R187, R51, R46, RZ ;  /* 0x0000002e33bb723e */ /* 0x000fe200048070ff */
[C---:B------:R-:W-:Y:S01]  /*77f0*/  FFMA R61, R81.reuse, R80, R61 ;  /* 0x00000050513d7223 */ /* 0x040fe2000000003d */
[C---:B------:R-:W-:Y:S01]  /*7800*/  FFMA R62, R81.reuse, R85, R62 ;  /* 0x00000055513e7223 */ /* 0x040fe2000000003e */
[----:B------:R-:W-:Y:S01]  /*7810*/  FFMA R67, R81, R82, R67 ;  /* 0x0000005251437223 */ /* 0x000fe20000000043 */
[----:B------:R-:W-:Y:S02]  /*7820*/  F2FP.SATFINITE.E4M3.F32.PACK_AB_MERGE_C R186, R41, R40, R186 ;  /* 0x0000002829ba723e */ /* 0x000fe400048070ba */
[----:B------:R-:W-:Y:S02]  /*7830*/  F2FP.SATFINITE.E4M3.F32.PACK_AB_MERGE_C R187, R45, R44, R187 ;  /* 0x0000002c2dbb723e */ /* 0x000fe400048070bb */
[----:B------:R-:W-:Y:S02]  /*7840*/  F2FP.SATFINITE.E4M3.F32.PACK_AB_MERGE_C R188, R55, R50, RZ ;  /* 0x0000003237bc723e */ /* 0x000fe400048070ff */
[----:B------:R-:W-:Y:S01]  /*7850*/  F2FP.SATFINITE.E4M3.F32.PACK_AB_MERGE_C R189, R59, R54, RZ ;  /* 0x000000363bbd723e */ /* 0x000fe200048070ff */
[----:B------:R1:W-:Y:S01]  /*7860*/  STS.128 [R177+0x2020], R184 ;  /* 0x002020b8b1007388 */ /* 0x0003e20000000c00 */
[----:B------:R-:W-:Y:S02]  /*7870*/  F2FP.SATFINITE.E4M3.F32.PACK_AB_MERGE_C R190, R63, R58, RZ ;  /* 0x0000003a3fbe723e */ /* 0x000fe400048070ff */
[----:B------:R-:W-:Y:S02]  /*7880*/  F2FP.SATFINITE.E4M3.F32.PACK_AB_MERGE_C R183, R67, R62, RZ ;  /* 0x0000003e43b7723e */ /* 0x000fe400048070ff */
[----:B------:R-:W-:Y:S02]  /*7890*/  F2FP.SATFINITE.E4M3.F32.PACK_AB_MERGE_C R188, R49, R48, R188 ;  /* 0x0000003031bc723e */ /* 0x000fe400048070bc */
[----:B------:R-:W-:Y:S02]  /*78a0*/  F2FP.SATFINITE.E4M3.F32.PACK_AB_MERGE_C R189, R53, R52, R189 ;  /* 0x0000003435bd723e */ /* 0x000fe400048070bd */
[----:B------:R-:W-:Y:S02]  /*78b0*/  F2FP.SATFINITE.E4M3.F32.PACK_AB_MERGE_C R190, R57, R56, R190 ;  /* 0x0000003839be723e */ /* 0x000fe400048070be */
[----:B------:R-:W-:Y:S02]  /*78c0*/  F2FP.SATFINITE.E4M3.F32.PACK_AB_MERGE_C R191, R61, R60, R183 ;  /* 0x0000003c3dbf723e */ /* 0x000fe400048070b7 */
[----:B------:R-:W-:Y:S03]  /*78d0*/  IADD3 R76, PT, PT, R76, 0x1, RZ ;  /* 0x000000014c4c7810 */ /* 0x000fe60007ffe0ff */
[----:B------:R1:W-:Y:S01]  /*78e0*/  STS.128 [R176+0x2030], R188 ;  /* 0x002030bcb0007388 */ /* 0x0003e20000000c00 */
[----:B------:R-:W-:Y:S01]  /*78f0*/  @!PT LDS RZ, [RZ] ;  /* 0x00000000fffff984 */ /* 0x000fe20000000800 */
[----:B------:R-:W-:Y:S01]  /*7900*/  @!PT LDS RZ, [RZ] ;  /* 0x00000000fffff984 */ /* 0x000fe20000000800 */
[----:B------:R-:W-:Y:S01]  /*7910*/  @!PT LDS RZ, [RZ] ;  /* 0x00000000fffff984 */ /* 0x000fe20000000800 */
[----:B------:R-:W-:Y:S01]  /*7920*/  @!PT LDS RZ, [RZ] ;  /* 0x00000000fffff984 */ /* 0x000fe20000000800 */
[----:B------:R3:W-:Y:S07]  /*7930*/  MEMBAR.ALL.CTA ;  /* 0x0000000000007992 */ /* 0x0007ee0000008000 */
[----:B---3--:R-:W3:Y:S02]  /*7940*/  FENCE.VIEW.ASYNC.S ;  /* 0x00000000000073c6 */ /* 0x008ee40000000000 */
[----:B---3--:R-:W-:Y:S06]  /*7950*/  BAR.SYNC.DEFER_BLOCKING 0x1, 0x80 ;  /* 0x0042000000007b1d */ /* 0x008fec0000010000 */
[----:B------:R-:W-:Y:S05]  /*7960*/  @P0 BRA `(.L_x_128) ;  /* 0x0000000000340947 */ /* 0x000fea0003800000 */
[----:B------:R-:W-:Y:S01]  /*7970*/  UIADD3 UR12, UPT, UPT, UR43, 0x2400, URZ ;  /* 0x000024002b0c7890 */ /* 0x000fe2000fffe0ff */
[----:B------:R-:W-:Y:S01]  /*7980*/  R2UR UR9, R164 ;  /* 0x00000000a40972ca */ /* 0x000fe200000e0000 */
[----:B------:R-:W-:Y:S01]  /*7990*/  UIADD3 UR10, UP0, UPT, UR46, 0x680, URZ ;  /* 0x000006802e0a7890 */ /* 0x000fe2000ff1e0ff */
[----:B------:R-:W-:Y:S01]  /*79a0*/  R2UR UR8, R155 ;  /* 0x000000009b0872ca */ /* 0x000fe200000e0000 */
[----:B------:R-:W-:Y:S02]  /*79b0*/  UMOV UR7, UR36 ;  /* 0x0000002400077c82 */ /* 0x000fe40008000000 */
[----:B------:R-:W-:Y:S01]  /*79c0*/  IMAD.U32 R179, RZ, RZ, UR12 ;  /* 0x0000000cffb37e24 */ /* 0x000fe2000f8e00ff */
[----:B------:R-:W-:Y:S04]  /*79d0*/  UIADD3.X UR11, UPT, UPT, URZ, UR47, URZ, UP0, !UPT ;  /* 0x0000002fff0b7290 */ /* 0x000fe800087fe4ff */
[----:B------:R-:W-:Y:S03]  /*79e0*/  R2UR UR4, R179 ;  /* 0x00000000b30472ca */ /* 0x000fe600000e0000 */
[----:B------:R-:W-:Y:S02]  /*79f0*/  USHF.L.U32 UR5, UR9, 0x6, URZ ;  /* 0x0000000609057899 */ /* 0x000fe400080006ff */
[----:B------:R-:W-:Y:S09]  /*7a00*/  USHF.L.U32 UR6, UR8, 0x7, URZ ;  /* 0x0000000708067899 */ /* 0x000ff200080006ff */
[----:B------:R3:W-:Y:S01]  /*7a10*/  UTMASTG.3D [UR4], [UR10] ;  /* 0x000000040a0073b5 */ /* 0x0007e20008010000 */
[----:B------:R0:W-:Y:S01]  /*7a20*/  UTMACMDFLUSH ;  /* 0x00000000000079b7 */ /* 0x0001e20000000000 */
[----:B---3--:R-:W-:Y:S04]  /*7a30*/  DEPBAR.LE SB0, 0x0 ;  /* 0x000080000000791a */ /* 0x008fe80000000000 */
.L_x_128:
[----:B------:R-:W-:Y:S05]  /*7a40*/  BSYNC.RECONVERGENT B0 ;  /* 0x0000000000007941 */ /* 0x000fea0003800200 */
.L_x_127:
[----:B------:R-:W-:Y:S01]  /*7a50*/  BAR.SYNC.DEFER_BLOCKING 0x1, 0x80 ;  /* 0x0042000000007b1d */ /* 0x000fe20000010000 */
[----:B------:R-:W-:Y:S01]  /*7a60*/  ISETP.NE.AND P2, PT, R180, RZ, PT ;  /* 0x000000ffb400720c */ /* 0x000fe20003f45270 */
[----:B------:R-:W-:Y:S01]  /*7a70*/  IMAD.IADD R164, R75, 0x1, R143 ;  /* 0x000000014ba47824 */ /* 0x000fe200078e028f */
[----:B------:R-:W-:Y:S01]  /*7a80*/  ISETP.NE.AND P0, PT, R182, 0x2, PT ;  /* 0x00000002b600780c */ /* 0x000fe20003f05270 */
[----:B------:R-:W-:Y:S01]  /*7a90*/  IMAD.IADD R155, R77, 0x1, R154 ;  /* 0x000000014d9b7824 */ /* 0x000fe200078e029a */
[----:B------:R-:W-:Y:S02]  /*7aa0*/  ISETP.NE.AND P1, PT, R76, 0x4, PT ;  /* 0x000000044c00780c */ /* 0x000fe40003f25270 */
[----:B------:R-:W-:Y:S02]  /*7ab0*/  SEL R3, RZ, 0x1, P0 ;  /* 0x00000001ff037807 */ /* 0x000fe40000000000 */
[----:B------:R-:W-:Y:S02]  /*7ac0*/  SEL R0, RZ, 0x1, P1 ;  /* 0x00000001ff007807 */ /* 0x000fe40000800000 */
[----:B------:R-:W-:Y:S02]  /*7ad0*/  LOP3.LUT R174, R174, R3, RZ, 0x3c, !PT ;  /* 0x00000003aeae7212 */ /* 0x000fe400078e3cff */
[----:B------:R-:W-:Y:S02]  /*7ae0*/  LOP3.LUT R175, R175, R0, RZ, 0x3c, !PT ;  /* 0x00000000afaf7212 */ /* 0x000fe400078e3cff */
[----:B------:R-:W-:Y:S02]  /*7af0*/  @P2 R2UR UR36, R171 ;  /* 0x00000000ab2422ca */ /* 0x000fe400000e0000 */
[----:B------:R-:W-:Y:S02]  /*7b00*/  SEL R182, R182, RZ, P0 ;  /* 0x000000ffb6b67207 */ /* 0x000fe40000000000 */
[----:B------:R-:W-:Y:S01]  /*7b10*/  SEL R76, R76, RZ, P1 ;  /* 0x000000ff4c4c7207 */ /* 0x000fe20000800000 */
[----:B------:R-:W-:Y:S10]  /*7b20*/  @P2 BRA `(.L_x_129) ;  /* 0xffffffdc00742947 */ /* 0x000ff4000383ffff */
[----:B------:R-:W-:Y:S05]  /*7b30*/  EXIT ;  /* 0x000000000000794d */ /* 0x000fea0003800000 */
.L_x_25:
[----:B--2---:R2:W4:Y:S02]  /*7b40*/  SYNCS.PHASECHK.TRANS64.TRYWAIT P0, [R3+URZ+0x1d0], R2 ;  /* 0x0001d002030075a7 */ /* 0x00452400080011ff */
[----:B----4-:R-:W-:Y:S05]  /*7b50*/  @!P0 NANOSLEEP.SYNCS 0x989680 ;  /* 0x009896800000895d */ /* 0x010fea0003900000 */
[----:B------:R-:W4:Y:S02]  /*7b60*/  @!P0 SYNCS.PHASECHK.TRANS64 P0, [R3+URZ+0x1d0], R2 ;  /* 0x0001d002030085a7 */ /* 0x000f2400080010ff */
[----:B----4-:R-:W-:Y:S05]  /*7b70*/  @!P0 BRA `(.L_x_25) ;  /* 0xfffffffc00f08947 */ /* 0x010fea000383ffff */
[----:B------:R-:W-:Y:S05]  /*7b80*/  BRA `(.L_x_130) ;  /* 0xffffff9c00947947 */ /* 0x000fea000383ffff */
.L_x_28:
[----:B-1----:R-:W-:-:S07]  /*7b90*/  MOV R2, UR33 ;  /* 0x0000002100027c02 */ /* 0x002fce0008000f00 */
.L_x_131:
[----:B-1----:R1:W2:Y:S02]  /*7ba0*/  SYNCS.PHASECHK.TRANS64.TRYWAIT P0, [R2+URZ+0xa0], R5 ;  /* 0x0000a005020075a7 */ /* 0x0022a400080011ff */
[----:B--2---:R-:W-:Y:S05]  /*7bb0*/  @!P0 NANOSLEEP.SYNCS 0x989680 ;  /* 0x009896800000895d */ /* 0x004fea0003900000 */
[----:B------:R-:W2:Y:S02]  /*7bc0*/  @!P0 SYNCS.PHASECHK.TRANS64 P0, [R2+URZ+0xa0], R5 ;  /* 0x0000a005020085a7 */ /* 0x000ea400080010ff */
[----:B--2---:R-:W-:Y:S05]  /*7bd0*/  @!P0 BRA `(.L_x_131) ;  /* 0xfffffffc00f08947 */ /* 0x004fea000383ffff */
[----:B------:R-:W-:Y:S05]  /*7be0*/  BRA `(.L_x_27) ;  /* 0xffffff9c00fc7947 */ /* 0x000fea000383ffff */
.L_x_35:
[----:B-1----:R-:W-:-:S07]  /*7bf0*/  MOV R2, UR17 ;  /* 0x0000001100027c02 */ /* 0x002fce0008000f00 */
.L_x_132:
[----:B-1----:R1:W2:Y:S02]  /*7c00*/  SYNCS.PHASECHK.TRANS64.TRYWAIT P0, [R2+URZ+0xa0], R5 ;  /* 0x0000a005020075a7 */ /* 0x0022a400080011ff */
[----:B--2---:R-:W-:Y:S05]  /*7c10*/  @!P0 NANOSLEEP.SYNCS 0x989680 ;  /* 0x009896800000895d */ /* 0x004fea0003900000 */
[----:B------:R-:W2:Y:S02]  /*7c20*/  @!P0 SYNCS.PHASECHK.TRANS64 P0, [R2+URZ+0xa0], R5 ;  /* 0x0000a005020085a7 */ /* 0x000ea400080010ff */
[----:B--2---:R-:W-:Y:S05]  /*7c30*/  @!P0 BRA `(.L_x_132) ;  /* 0xfffffffc00f08947 */ /* 0x004fea000383ffff */
[----:B------:R-:W-:Y:S05]  /*7c40*/  BRA `(.L_x_34) ;  /* 0xffffffa000b87947 */ /* 0x000fea000383ffff */
.L_x_40:
[----:B-1----:R1:W2:Y:S02]  /*7c50*/  SYNCS.PHASECHK.TRANS64.TRYWAIT P0, [R2+URZ+0x160], R3 ;  /* 0x00016003020075a7 */ /* 0x0022a400080011ff */
[----:B--2---:R-:W-:Y:S05]  /*7c60*/  @!P0 NANOSLEEP.SYNCS 0x989680 ;  /* 0x009896800000895d */ /* 0x004fea0003900000 */
[----:B------:R-:W2:Y:S02]  /*7c70*/  @!P0 SYNCS.PHASECHK.TRANS64 P0, [R2+URZ+0x160], R3 ;  /* 0x00016003020085a7 */ /* 0x000ea400080010ff */
[----:B--2---:R-:W-:Y:S05]  /*7c80*/  @!P0 BRA `(.L_x_40) ;  /* 0xfffffffc00f08947 */ /* 0x004fea000383ffff */
[----:B------:R-:W-:Y:S05]  /*7c90*/  BRA `(.L_x_133) ;  /* 0xffffffa4005c7947 */ /* 0x000fea000383ffff */
.L_x_44:
[----:B---3--:R-:W-:-:S07]  /*7ca0*/  MOV R0, UR5 ;  /* 0x0000000500007c02 */ /* 0x008fce0008000f00 */
.L_x_134:
[----:B-1----:R1:W2:Y:S02]  /*7cb0*/  SYNCS.PHASECHK.TRANS64.TRYWAIT P0, [R0+URZ], R3 ;  /* 0x00000003000075a7 */ /* 0x0022a400080011ff */
[----:B--2---:R-:W-:Y:S05]  /*7cc0*/  @!P0 NANOSLEEP.SYNCS 0x989680 ;  /* 0x009896800000895d */ /* 0x004fea0003900000 */
[----:B------:R-:W2:Y:S02]  /*7cd0*/  @!P0 SYNCS.PHASECHK.TRANS64 P0, [R0+URZ], R3 ;  /* 0x00000003000085a7 */ /* 0x000ea400080010ff */
[----:B--2---:R-:W-:Y:S05]  /*7ce0*/  @!P0 BRA `(.L_x_134) ;  /* 0xfffffffc00f08947 */ /* 0x004fea000383ffff */
[----:B------:R-:W-:Y:S05]  /*7cf0*/  BRA `(.L_x_135) ;  /* 0xffffffa800cc7947 */ /* 0x000fea000383ffff */
.L_x_45:
[----:B---3--:R-:W-:-:S07]  /*7d00*/  MOV R0, UR5 ;  /* 0x0000000500007c02 */ /* 0x008fce0008000f00 */
.L_x_136:
[----:B-1----:R1:W2:Y:S02]  /*7d10*/  SYNCS.PHASECHK.TRANS64.TRYWAIT P0, [R0+URZ], R3 ;  /* 0x00000003000075a7 */ /* 0x0022a400080011ff */
[----:B--2---:R-:W-:Y:S05]  /*7d20*/  @!P0 NANOSLEEP.SYNCS 0x989680 ;  /* 0x009896800000895d */ /* 0x004fea0003900000 */
[----:B------:R-:W2:Y:S02]  /*7d30*/  @!P0 SYNCS.PHASECHK.TRANS64 P0, [R0+URZ], R3 ;  /* 0x00000003000085a7 */ /* 0x000ea400080010ff */
[----:B--2---:R-:W-:Y:S05]  /*7d40*/  @!P0 BRA `(.L_x_136) ;  /* 0xfffffffc00f08947 */ /* 0x004fea000383ffff */
[----:B------:R-:W-:Y:S05]  /*7d50*/  BRA `(.L_x_137) ;  /* 0xffffffa800d87947 */ /* 0x000fea000383ffff */
.L_x_46:
[----:B---3--:R-:W-:-:S07]  /*7d60*/  MOV R0, UR5 ;  /* 0x0000000500007c02 */ /* 0x008fce0008000f00 */
.L_x_138:
[----:B-1----:R1:W2:Y:S02]  /*7d70*/  SYNCS.PHASECHK.TRANS64.TRYWAIT P0, [R0+URZ], R3 ;  /* 0x00000003000075a7 */ /* 0x0022a400080011ff */
[----:B--2---:R-:W-:Y:S05]  /*7d80*/  @!P0 NANOSLEEP.SYNCS 0x989680 ;  /* 0x009896800000895d */ /* 0x004fea0003900000 */
[----:B------:R-:W2:Y:S02]  /*7d90*/  @!P0 SYNCS.PHASECHK.TRANS64 P0, [R0+URZ], R3 ;  /* 0x00000003000085a7 */ /* 0x000ea400080010ff */
[----:B--2---:R-:W-:Y:S05]  /*7da0*/  @!P0 BRA `(.L_x_138) ;  /* 0xfffffffc00f08947 */ /* 0x004fea000383ffff */
[----:B------:R-:W-:Y:S05]  /*7db0*/  BRA `(.L_x_139) ;  /* 0xffffffa800e47947 */ /* 0x000fea000383ffff */
.L_x_47:
[----:B---3--:R-:W-:-:S07]  /*7dc0*/  MOV R0, UR5 ;  /* 0x0000000500007c02 */ /* 0x008fce0008000f00 */
.L_x_140:
[----:B-1----:R1:W2:Y:S02]  /*7dd0*/  SYNCS.PHASECHK.TRANS64.TRYWAIT P0, [R0+URZ], R3 ;  /* 0x00000003000075a7 */ /* 0x0022a400080011ff */
[----:B--2---:R-:W-:Y:S05]  /*7de0*/  @!P0 NANOSLEEP.SYNCS 0x989680 ;  /* 0x009896800000895d */ /* 0x004fea0003900000 */
[----:B------:R-:W2:Y:S02]  /*7df0*/  @!P0 SYNCS.PHASECHK.TRANS64 P0, [R0+URZ], R3 ;  /* 0x00000003000085a7 */ /* 0x000ea400080010ff */
[----:B--2---:R-:W-:Y:S05]  /*7e00*/  @!P0 BRA `(.L_x_140) ;  /* 0xfffffffc00f08947 */ /* 0x004fea000383ffff */
[----:B------:R-:W-:Y:S05]  /*7e10*/  BRA `(.L_x_141) ;  /* 0xffffffa800f07947 */ /* 0x000fea000383ffff */
.L_x_48:
[----:B---3--:R-:W-:-:S07]  /*7e20*/  MOV R0, UR5 ;  /* 0x0000000500007c02 */ /* 0x008fce0008000f00 */
.L_x_142:
[----:B-1----:R1:W2:Y:S02]  /*7e30*/  SYNCS.PHASECHK.TRANS64.TRYWAIT P0, [R0+URZ], R3 ;  /* 0x00000003000075a7 */ /* 0x0022a400080011ff */
[----:B--2---:R-:W-:Y:S05]  /*7e40*/  @!P0 NANOSLEEP.SYNCS 0x989680 ;  /* 0x009896800000895d */ /* 0x004fea0003900000 */
[----:B------:R-:W2:Y:S02]  /*7e50*/  @!P0 SYNCS.PHASECHK.TRANS64 P0, [R0+URZ], R3 ;  /* 0x00000003000085a7 */ /* 0x000ea400080010ff */
[----:B--2---:R-:W-:Y:S05]  /*7e60*/  @!P0 BRA `(.L_x_142) ;  /* 0xfffffffc00f08947 */ /* 0x004fea000383ffff */
[----:B------:R-:W-:Y:S05]  /*7e70*/  BRA `(.L_x_143) ;  /* 0xffffffa800fc7947 */ /* 0x000fea000383ffff */
.L_x_49:
[----:B---3--:R-:W-:-:S07]  /*7e80*/  MOV R0, UR5 ;  /* 0x0000000500007c02 */ /* 0x008fce0008000f00 */
.L_x_144:
[----:B-1----:R1:W2:Y:S02]  /*7e90*/  SYNCS.PHASECHK.TRANS64.TRYWAIT P0, [R0+URZ], R3 ;  /* 0x00000003000075a7 */ /* 0x0022a400080011ff */
[----:B--2---:R-:W-:Y:S05]  /*7ea0*/  @!P0 NANOSLEEP.SYNCS 0x989680 ;  /* 0x009896800000895d */ /* 0x004fea0003900000 */
[----:B------:R-:W2:Y:S02]  /*7eb0*/  @!P0 SYNCS.PHASECHK.TRANS64 P0, [R0+URZ], R3 ;  /* 0x00000003000085a7 */ /* 0x000ea400080010ff */
[----:B--2---:R-:W-:Y:S05]  /*7ec0*/  @!P0 BRA `(.L_x_144) ;  /* 0xfffffffc00f08947 */ /* 0x004fea000383ffff */
[----:B------:R-:W-:Y:S05]  /*7ed0*/  BRA `(.L_x_145) ;  /* 0xffffffac00087947 */ /* 0x000fea000383ffff */
.L_x_50:
[----:B---3--:R-:W-:-:S07]  /*7ee0*/  MOV R0, UR5 ;  /* 0x0000000500007c02 */ /* 0x008fce0008000f00 */
.L_x_146:
[----:B-1----:R1:W2:Y:S02]  /*7ef0*/  SYNCS.PHASECHK.TRANS64.TRYWAIT P0, [R0+URZ], R3 ;  /* 0x00000003000075a7 */ /* 0x0022a400080011ff */
[----:B--2---:R-:W-:Y:S05]  /*7f00*/  @!P0 NANOSLEEP.SYNCS 0x989680 ;  /* 0x009896800000895d */ /* 0x004fea0003900000 */
[----:B------:R-:W2:Y:S02]  /*7f10*/  @!P0 SYNCS.PHASECHK.TRANS64 P0, [R0+URZ], R3 ;  /* 0x00000003000085a7 */ /* 0x000ea400080010ff */
[----:B--2---:R-:W-:Y:S05]  /*7f20*/  @!P0 BRA `(.L_x_146) ;  /* 0xfffffffc00f08947 */ /* 0x004fea000383ffff */
[----:B------:R-:W-:Y:S05]  /*7f30*/  BRA `(.L_x_147) ;  /* 0xffffffac00147947 */ /* 0x000fea000383ffff */
.L_x_51:
[----:B---3--:R-:W-:-:S07]  /*7f40*/  MOV R0, UR5 ;  /* 0x0000000500007c02 */ /* 0x008fce0008000f00 */
.L_x_148:
[----:B-1----:R1:W2:Y:S02]  /*7f50*/  SYNCS.PHASECHK.TRANS64.TRYWAIT P0, [R0+URZ], R3 ;  /* 0x00000003000075a7 */ /* 0x0022a400080011ff */
[----:B--2---:R-:W-:Y:S05]  /*7f60*/  @!P0 NANOSLEEP.SYNCS 0x989680 ;  /* 0x009896800000895d */ /* 0x004fea0003900000 */
[----:B------:R-:W2:Y:S02]  /*7f70*/  @!P0 SYNCS.PHASECHK.TRANS64 P0, [R0+URZ], R3 ;  /* 0x00000003000085a7 */ /* 0x000ea400080010ff */
[----:B--2---:R-:W-:Y:S05]  /*7f80*/  @!P0 BRA `(.L_x_148) ;  /* 0xfffffffc00f08947 */ /* 0x004fea000383ffff */
[----:B------:R-:W-:Y:S05]  /*7f90*/  BRA `(.L_x_149) ;  /* 0xffffffac00207947 */ /* 0x000fea000383ffff */
.L_x_52:
[----:B---3--:R-:W-:-:S07]  /*7fa0*/  MOV R0, UR5 ;  /* 0x0000000500007c02 */ /* 0x008fce0008000f00 */
.L_x_150:
[----:B-1----:R1:W2:Y:S02]  /*7fb0*/  SYNCS.PHASECHK.TRANS64.TRYWAIT P0, [R0+URZ], R3 ;  /* 0x00000003000075a7 */ /* 0x0022a400080011ff */
[----:B--2---:R-:W-:Y:S05]  /*7fc0*/  @!P0 NANOSLEEP.SYNCS 0x989680 ;  /* 0x009896800000895d */ /* 0x004fea0003900000 */
[----:B------:R-:W2:Y:S02]  /*7fd0*/  @!P0 SYNCS.PHASECHK.TRANS64 P0, [R0+URZ], R3 ;  /* 0x00000003000085a7 */ /* 0x000ea400080010ff */
[----:B--2---:R-:W-:Y:S05]  /*7fe0*/  @!P0 BRA `(.L_x_150) ;  /* 0xfffffffc00f08947 */ /* 0x004fea000383ffff */
[----:B------:R-:W-:Y:S05]  /*7ff0*/  BRA `(.L_x_151) ;  /* 0xffffffac002c7947 */ /* 0x000fea000383ffff */
.L_x_53:
[----:B---3--:R-:W-:-:S07]  /*8000*/  MOV R0, UR5 ;  /* 0x0000000500007c02 */ /* 0x008fce0008000f00 */
.L_x_152:
[----:B-1----:R1:W2:Y:S02]  /*8010*/  SYNCS.PHASECHK.TRANS64.TRYWAIT P0, [R0+URZ], R3 ;  /* 0x00000003000075a7 */ /* 0x0022a400080011ff */
[----:B--2---:R-:W-:Y:S05]  /*8020*/  @!P0 NANOSLEEP.SYNCS 0x989680 ;  /* 0x009896800000895d */ /* 0x004fea0003900000 */
[----:B------:R-:W2:Y:S02]  /*8030*/  @!P0 SYNCS.PHASECHK.TRANS64 P0, [R0+URZ], R3 ;  /* 0x00000003000085a7 */ /* 0x000ea400080010ff */
[----:B--2---:R-:W-:Y:S05]  /*8040*/  @!P0 BRA `(.L_x_152) ;  /* 0xfffffffc00f08947 */ /* 0x004fea000383ffff */
[----:B------:R-:W-:Y:S05]  /*8050*/  BRA `(.L_x_153) ;  /* 0xffffffac00387947 */ /* 0x000fea000383ffff */
.L_x_54:
[----:B---3--:R-:W-:-:S07]  /*8060*/  MOV R0, UR5 ;  /* 0x0000000500007c02 */ /* 0x008fce0008000f00 */
.L_x_154:
[----:B-1----:R1:W2:Y:S02]  /*8070*/  SYNCS.PHASECHK.TRANS64.TRYWAIT P0, [R0+URZ], R3 ;  /* 0x00000003000075a7 */ /* 0x0022a400080011ff */
[----:B--2---:R-:W-:Y:S05]  /*8080*/  @!P0 NANOSLEEP.SYNCS 0x989680 ;  /* 0x009896800000895d */ /* 0x004fea0003900000 */
[----:B------:R-:W2:Y:S02]  /*8090*/  @!P0 SYNCS.PHASECHK.TRANS64 P0, [R0+URZ], R3 ;  /* 0x00000003000085a7 */ /* 0x000ea400080010ff */
[----:B--2---:R-:W-:Y:S05]  /*80a0*/  @!P0 BRA `(.L_x_154) ;  /* 0xfffffffc00f08947 */ /* 0x004fea000383ffff */
[----:B------:R-:W-:Y:S05]  /*80b0*/  BRA `(.L_x_155) ;  /* 0xffffffac00447947 */ /* 0x000fea000383ffff */
.L_x_55:
[----:B---3--:R-:W-:-:S07]  /*80c0*/  MOV R0, UR5 ;  /* 0x0000000500007c02 */ /* 0x008fce0008000f00 */
.L_x_156:
[----:B-1----:R1:W2:Y:S02]  /*80d0*/  SYNCS.PHASECHK.TRANS64.TRYWAIT P0, [R0+URZ], R3 ;  /* 0x00000003000075a7 */ /* 0x0022a400080011ff */
[----:B--2---:R-:W-:Y:S05]  /*80e0*/  @!P0 NANOSLEEP.SYNCS 0x989680 ;  /* 0x009896800000895d */ /* 0x004fea0003900000 */
[----:B------:R-:W2:Y:S02]  /*80f0*/  @!P0 SYNCS.PHASECHK.TRANS64 P0, [R0+URZ], R3 ;  /* 0x00000003000085a7 */ /* 0x000ea400080010ff */
[----:B--2---:R-:W-:Y:S05]  /*8100*/  @!P0 BRA `(.L_x_156) ;  /* 0xfffffffc00f08947 */ /* 0x004fea000383ffff */
[----:B------:R-:W-:Y:S05]  /*8110*/  BRA `(.L_x_157) ;  /* 0xffffffac00507947 */ /* 0x000fea000383ffff */
.L_x_56:
[----:B---3--:R-:W-:-:S07]  /*8120*/  MOV R0, UR5 ;  /* 0x0000000500007c02 */ /* 0x008fce0008000f00 */
.L_x_158:
[----:B-1----:R1:W2:Y:S02]  /*8130*/  SYNCS.PHASECHK.TRANS64.TRYWAIT P0, [R0+URZ], R3 ;  /* 0x00000003000075a7 */ /* 0x0022a400080011ff */
[----:B--2---:R-:W-:Y:S05]  /*8140*/  @!P0 NANOSLEEP.SYNCS 0x989680 ;  /* 0x009896800000895d */ /* 0x004fea0003900000 */
[----:B------:R-:W2:Y:S02]  /*8150*/  @!P0 SYNCS.PHASECHK.TRANS64 P0, [R0+URZ], R3 ;  /* 0x00000003000085a7 */ /* 0x000ea400080010ff */
[----:B--2---:R-:W-:Y:S05]  /*8160*/  @!P0 BRA `(.L_x_158) ;  /* 0xfffffffc00f08947 */ /* 0x004fea000383ffff */
[----:B------:R-:W-:Y:S05]  /*8170*/  BRA `(.L_x_159) ;  /* 0xffffffac005c7947 */ /* 0x000fea000383ffff */
.L_x_57:
[----:B---3--:R-:W-:-:S07]  /*8180*/  MOV R0, UR5 ;  /* 0x0000000500007c02 */ /* 0x008fce0008000f00 */
.L_x_160:
[----:B-1----:R1:W2:Y:S02]  /*8190*/  SYNCS.PHASECHK.TRANS64.TRYWAIT P0, [R0+URZ], R3 ;  /* 0x00000003000075a7 */ /* 0x0022a400080011ff */
[----:B--2---:R-:W-:Y:S05]  /*81a0*/  @!P0 NANOSLEEP.SYNCS 0x989680 ;  /* 0x009896800000895d */ /* 0x004fea0003900000 */
[----:B------:R-:W2:Y:S02]  /*81b0*/  @!P0 SYNCS.PHASECHK.TRANS64 P0, [R0+URZ], R3 ;  /* 0x00000003000085a7 */ /* 0x000ea400080010ff */
[----:B--2---:R-:W-:Y:S05]  /*81c0*/  @!P0 BRA `(.L_x_160) ;  /* 0xfffffffc00f08947 */ /* 0x004fea000383ffff */
[----:B------:R-:W-:Y:S05]  /*81d0*/  BRA `(.L_x_161) ;  /* 0xffffffac00687947 */ /* 0x000fea000383ffff */
.L_x_58:
[----:B---3--:R-:W-:-:S07]  /*81e0*/  MOV R0, UR5 ;  /* 0x0000000500007c02 */ /* 0x008fce0008000f00 */
.L_x_162:
[----:B-1----:R1:W2:Y:S02]  /*81f0*/  SYNCS.PHASECHK.TRANS64.TRYWAIT P0, [R0+URZ], R3 ;  /* 0x00000003000075a7 */ /* 0x0022a400080011ff */
[----:B--2---:R-:W-:Y:S05]  /*8200*/  @!P0 NANOSLEEP.SYNCS 0x989680 ;  /* 0x009896800000895d */ /* 0x004fea0003900000 */
[----:B------:R-:W2:Y:S02]  /*8210*/  @!P0 SYNCS.PHASECHK.TRANS64 P0, [R0+URZ], R3 ;  /* 0x00000003000085a7 */ /* 0x000ea400080010ff */
[----:B--2---:R-:W-:Y:S05]  /*8220*/  @!P0 BRA `(.L_x_162) ;  /* 0xfffffffc00f08947 */ /* 0x004fea000383ffff */
[----:B------:R-:W-:Y:S05]  /*8230*/  BRA `(.L_x_163) ;  /* 0xffffffac00747947 */ /* 0x000fea000383ffff */
.L_x_59:
[----:B---3--:R-:W-:-:S07]  /*8240*/  MOV R0, UR5 ;  /* 0x0000000500007c02 */ /* 0x008fce0008000f00 */
.L_x_164:
[----:B-1----:R1:W2:Y:S02]  /*8250*/  SYNCS.PHASECHK.TRANS64.TRYWAIT P0, [R0+URZ], R3 ;  /* 0x00000003000075a7 */ /* 0x0022a400080011ff */
[----:B--2---:R-:W-:Y:S05]  /*8260*/  @!P0 NANOSLEEP.SYNCS 0x989680 ;  /* 0x009896800000895d */ /* 0x004fea0003900000 */
[----:B------:R-:W2:Y:S02]  /*8270*/  @!P0 SYNCS.PHASECHK.TRANS64 P0, [R0+URZ], R3 ;  /* 0x00000003000085a7 */ /* 0x000ea400080010ff */
[----:B--2---:R-:W-:Y:S05]  /*8280*/  @!P0 BRA `(.L_x_164) ;  /* 0xfffffffc00f08947 */ /* 0x004fea000383ffff */
[----:B------:R-:W-:Y:S05]  /*8290*/  BRA `(.L_x_165) ;  /* 0xffffffac00807947 */ /* 0x000fea000383ffff */
.L_x_60:
[----:B---3--:R-:W-:-:S07]  /*82a0*/  MOV R0, UR5 ;  /* 0x0000000500007c02 */ /* 0x008fce0008000f00 */
.L_x_166:
[----:B-1----:R1:W2:Y:S02]  /*82b0*/  SYNCS.PHASECHK.TRANS64.TRYWAIT P0, [R0+URZ], R3 ;  /* 0x00000003000075a7 */ /* 0x0022a400080011ff */
[----:B--2---:R-:W-:Y:S05]  /*82c0*/  @!P0 NANOSLEEP.SYNCS 0x989680 ;  /* 0x009896800000895d */ /* 0x004fea0003900000 */
[----:B------:R-:W2:Y:S02]  /*82d0*/  @!P0 SYNCS.PHASECHK.TRANS64 P0, [R0+URZ], R3 ;  /* 0x00000003000085a7 */ /* 0x000ea400080010ff */
[----:B--2---:R-:W-:Y:S05]  /*82e0*/  @!P0 BRA `(.L_x_166) ;  /* 0xfffffffc00f08947 */ /* 0x004fea000383ffff */
[----:B------:R-:W-:Y:S05]  /*82f0*/  BRA `(.L_x_167) ;  /* 0xffffffac008c7947 */ /* 0x000fea000383ffff */
.L_x_61:
[----:B---3--:R-:W-:-:S07]  /*8300*/  MOV R0, UR5 ;  /* 0x0000000500007c02 */ /* 0x008fce0008000f00 */
.L_x_168:
[----:B-1----:R1:W2:Y:S02]  /*8310*/  SYNCS.PHASECHK.TRANS64.TRYWAIT P0, [R0+URZ], R3 ;  /* 0x00000003000075a7 */ /* 0x0022a400080011ff */
[----:B--2---:R-:W-:Y:S05]  /*8320*/  @!P0 NANOSLEEP.SYNCS 0x989680 ;  /* 0x009896800000895d */ /* 0x004fea0003900000 */
[----:B------:R-:W2:Y:S02]  /*8330*/  @!P0 SYNCS.PHASECHK.TRANS64 P0, [R0+URZ], R3 ;  /* 0x00000003000085a7 */ /* 0x000ea400080010ff */
[----:B--2---:R-:W-:Y:S05]  /*8340*/  @!P0 BRA `(.L_x_168) ;  /* 0xfffffffc00f08947 */ /* 0x004fea000383ffff */
[----:B------:R-:W-:Y:S05]  /*8350*/  BRA `(.L_x_169) ;  /* 0xffffffac00987947 */ /* 0x000fea000383ffff */
.L_x_62:
[----:B---3--:R-:W-:-:S07]  /*8360*/  MOV R0, UR5 ;  /* 0x0000000500007c02 */ /* 0x008fce0008000f00 */
.L_x_170:
[----:B-1----:R1:W2:Y:S02]  /*8370*/  SYNCS.PHASECHK.TRANS64.TRYWAIT P0, [R0+URZ], R3 ;  /* 0x00000003000075a7 */ /* 0x0022a400080011ff */
[----:B--2---:R-:W-:Y:S05]  /*8380*/  @!P0 NANOSLEEP.SYNCS 0x989680 ;  /* 0x009896800000895d */ /* 0x004fea0003900000 */
[----:B------:R-:W2:Y:S02]  /*8390*/  @!P0 SYNCS.PHASECHK.TRANS64 P0, [R0+URZ], R3 ;  /* 0x00000003000085a7 */ /* 0x000ea400080010ff */
[----:B--2---:R-:W-:Y:S05]  /*83a0*/  @!P0 BRA `(.L_x_170) ;  /* 0xfffffffc00f08947 */ /* 0x004fea000383ffff */
[----:B------:R-:W-:Y:S05]  /*83b0*/  BRA `(.L_x_171) ;  /* 0xffffffac00a47947 */ /* 0x000fea000383ffff */
.L_x_65:
[----:B-1----:R1:W2:Y:S02]  /*83c0*/  SYNCS.PHASECHK.TRANS64.TRYWAIT P0, [R0+URZ+0x1c0], R5 ;  /* 0x0001c005000075a7 */ /* 0x0022a400080011ff */
[----:B--2---:R-:W-:Y:S05]  /*83d0*/  @!P0 NANOSLEEP.SYNCS 0x989680 ;  /* 0x009896800000895d */ /* 0x004fea0003900000 */
[----:B------:R-:W2:Y:S02]  /*83e0*/  @!P0 SYNCS.PHASECHK.TRANS64 P0, [R0+URZ+0x1c0], R5 ;  /* 0x0001c005000085a7 */ /* 0x000ea400080010ff */
[----:B--2---:R-:W-:Y:S05]  /*83f0*/  @!P0 BRA `(.L_x_65) ;  /* 0xfffffffc00f08947 */ /* 0x004fea000383ffff */
[----:B------:R-:W-:Y:S05]  /*8400*/  BRA `(.L_x_172) ;  /* 0xffffffb000047947 */ /* 0x000fea000383ffff */
.L_x_66:
[----:B------:R-:W-:-:S07]  /*8410*/  MOV R0, UR5 ;  /* 0x0000000500007c02 */ /* 0x000fce0008000f00 */
.L_x_173:
[----:B-1----:R1:W2:Y:S02]  /*8420*/  SYNCS.PHASECHK.TRANS64.TRYWAIT P0, [R0+URZ+0x170], R7 ;  /* 0x00017007000075a7 */ /* 0x0022a400080011ff */
[----:B--2---:R-:W-:Y:S05]  /*8430*/  @!P0 NANOSLEEP.SYNCS 0x989680 ;  /* 0x009896800000895d */ /* 0x004fea0003900000 */
[----:B------:R-:W2:Y:S02]  /*8440*/  @!P0 SYNCS.PHASECHK.TRANS64 P0, [R0+URZ+0x170], R7 ;  /* 0x00017007000085a7 */ /* 0x000ea400080010ff */
[----:B--2---:R-:W-:Y:S05]  /*8450*/  @!P0 BRA `(.L_x_173) ;  /* 0xfffffffc00f08947 */ /* 0x004fea000383ffff */
[----:B------:R-:W-:Y:S05]  /*8460*/  BRA `(.L_x_174) ;  /* 0xffffffb000147947 */ /* 0x000fea000383ffff */
.L_x_67:
[----:B-1----:R1:W2:Y:S02]  /*8470*/  SYNCS.PHASECHK.TRANS64.TRYWAIT P1, [R0+URZ+0x160], R5 ;  /* 0x00016005000075a7 */ /* 0x0022a400080211ff */
[----:B--2---:R-:W-:Y:S05]  /*8480*/  @!P1 NANOSLEEP.SYNCS 0x989680 ;  /* 0x009896800000995d */ /* 0x004fea0003900000 */
[----:B------:R-:W2:Y:S02]  /*8490*/  @!P1 SYNCS.PHASECHK.TRANS64 P1, [R0+URZ+0x160], R5 ;  /* 0x00016005000095a7 */ /* 0x000ea400080210ff */
[----:B--2---:R-:W-:Y:S05]  /*84a0*/  @!P1 BRA `(.L_x_67) ;  /* 0xfffffffc00f09947 */ /* 0x004fea000383ffff */
[----:B------:R-:W-:Y:S05]  /*84b0*/  BRA `(.L_x_175) ;  /* 0xffffffb000447947 */ /* 0x000fea000383ffff */
.L_x_70:
[----:B------:R-:W-:-:S07]  /*84c0*/  MOV R0, UR5 ;  /* 0x0000000500007c02 */ /* 0x000fce0008000f00 */
.L_x_176:
[----:B-1----:R1:W2:Y:S02]  /*84d0*/  SYNCS.PHASECHK.TRANS64.TRYWAIT P0, [R0+URZ+0x170], R3 ;  /* 0x00017003000075a7 */ /* 0x0022a400080011ff */
[----:B--2---:R-:W-:Y:S05]  /*84e0*/  @!P0 NANOSLEEP.SYNCS 0x989680 ;  /* 0x009896800000895d */ /* 0x004fea0003900000 */
[----:B------:R-:W2:Y:S02]  /*84f0*/  @!P0 SYNCS.PHASECHK.TRANS64 P0, [R0+URZ+0x170], R3 ;  /* 0x00017003000085a7 */ /* 0x000ea400080010ff */
[----:B--2---:R-:W-:Y:S05]  /*8500*/  @!P0 BRA `(.L_x_176) ;  /* 0xfffffffc00f08947 */ /* 0x004fea000383ffff */
[----:B------:R-:W-:Y:S05]  /*8510*/  BRA `(.L_x_69) ;  /* 0xffffffb000987947 */ /* 0x000fea000383ffff */
.L_x_79:
[----:B-1----:R-:W-:-:S04]  /*8520*/  MOV R4, UR6 ;  /* 0x0000000600047c02 */ /* 0x002fc80008000f00 */
[----:B------:R1:W2:Y:S03]  /*8530*/  SYNCS.PHASECHK.TRANS64.TRYWAIT P0, [R4+URZ+0x8], R5 ;  /* 0x00000805040075a7 */ /* 0x0002a600080011ff */
[----:B--2---:R-:W-:Y:S05]  /*8540*/  @!P0 NANOSLEEP.SYNCS 0x989680 ;  /* 0x009896800000895d */ /* 0x004fea0003900000 */
[----:B------:R-:W2:Y:S02]  /*8550*/  @!P0 SYNCS.PHASECHK.TRANS64 P0, [R4+URZ+0x8], R5 ;  /* 0x00000805040085a7 */ /* 0x000ea400080010ff */
[----:B--2---:R-:W-:Y:S05]  /*8560*/  @!P0 BRA `(.L_x_79) ;  /* 0xfffffffc00ec8947 */ /* 0x004fea000383ffff */
[----:B------:R-:W-:Y:S05]  /*8570*/  BRA `(.L_x_78) ;  /* 0xffffffb4004c7947 */ /* 0x000fea000383ffff */
.L_x_81:
[----:B------:R-:W-:Y:S01]  /*8580*/  BSSY B0, `(.L_x_177) ;  /* 0x0000006000007945 */ /* 0x000fe20003800000 */
[----:B------:R-:W-:-:S07]  /*8590*/  MOV R15, 0xffffffff ;  /* 0xffffffff000f7802 */ /* 0x000fce0000000f00 */
[----:B-1---5:R-:W-:Y:S05]  /*85a0*/  WARPSYNC.COLLECTIVE R15, `(.L_x_178) ;  /* 0x000000000f0c7348 */ /* 0x022fea0003c00000 */
[----:B------:R-:W-:Y:S02]  /*85b0*/  ELECT P6, UR79, PT ;  /* 0x00000000004f782f */ /* 0x000fe400038c0000 */
[----:B------:R-:W-:Y:S01]  /*85c0*/  MOV R14, UR79 ;  /* 0x0000004f000e7c02 */ /* 0x000fe20008000f00 */
[----:B-1---5:R-:W-:Y:S10]  /*85d0*/  ENDCOLLECTIVE ;  /* 0x000000000000791b */ /* 0x022ff40003800000 */
.L_x_178:
[----:B------:R-:W-:Y:S05]  /*85e0*/  BSYNC B0 ;  /* 0x0000000000007941 */ /* 0x000fea0003800000 */
.L_x_177:
[----:B------:R-:W-:Y:S05]  /*85f0*/  BRA `(.L_x_179) ;  /* 0xffffffb4007c7947 */ /* 0x000fea000383ffff */
.L_x_83:
[----:B-1----:R-:W-:-:S04]  /*8600*/  MOV R2, UR6 ;  /* 0x0000000600027c02 */ /* 0x002fc80008000f00 */
[----:B------:R1:W2:Y:S03]  /*8610*/  SYNCS.PHASECHK.TRANS64.TRYWAIT P0, [R2+URZ+0x8], R3 ;  /* 0x00000803020075a7 */ /* 0x0002a600080011ff */
[----:B--2---:R-:W-:Y:S05]  /*8620*/  @!P0 NANOSLEEP.SYNCS 0x989680 ;  /* 0x009896800000895d */ /* 0x004fea0003900000 */
[----:B------:R-:W2:Y:S02]  /*8630*/  @!P0 SYNCS.PHASECHK.TRANS64 P0, [R2+URZ+0x8], R3 ;  /* 0x00000803020085a7 */ /* 0x000ea400080010ff */
[----:B--2---:R-:W-:Y:S05]  /*8640*/  @!P0 BRA `(.L_x_83) ;  /* 0xfffffffc00ec8947 */ /* 0x004fea000383ffff */
[----:B------:R-:W-:Y:S05]  /*8650*/  BRA `(.L_x_82) ;  /* 0xffffffb400807947 */ /* 0x000fea000383ffff */
.L_x_84:
[----:B-1----:R1:W2:Y:S02]  /*8660*/  SYNCS.PHASECHK.TRANS64.TRYWAIT P0, [R0+URZ+0x160], R5 ;  /* 0x00016005000075a7 */ /* 0x0022a400080011ff */
[----:B--2---:R-:W-:Y:S05]  /*8670*/  @!P0 NANOSLEEP.SYNCS 0x989680 ;  /* 0x009896800000895d */ /* 0x004fea0003900000 */
[----:B------:R-:W2:Y:S02]  /*8680*/  @!P0 SYNCS.PHASECHK.TRANS64 P0, [R0+URZ+0x160], R5 ;  /* 0x00016005000085a7 */ /* 0x000ea400080010ff */
[----:B--2---:R-:W-:Y:S05]  /*8690*/  @!P0 BRA `(.L_x_84) ;  /* 0xfffffffc00f08947 */ /* 0x004fea000383ffff */
[----:B------:R-:W-:Y:S05]  /*86a0*/  BRA `(.L_x_180) ;  /* 0xffffffb8005c7947 */ /* 0x000fea000383ffff */
.L_x_86:
[----:B------:R-:W-:-:S07]  /*86b0*/  MOV R0, UR10 ;  /* 0x0000000a00007c02 */ /* 0x000fce0008000f00 */
.L_x_181:
[----:B-1----:R1:W2:Y:S02]  /*86c0*/  SYNCS.PHASECHK.TRANS64.TRYWAIT P0, [R0+URZ+0x1a0], R5 ;  /* 0x0001a005000075a7 */ /* 0x0022a400080011ff */
[----:B--2---:R-:W-:Y:S05]  /*86d0*/  @!P0 NANOSLEEP.SYNCS 0x989680 ;  /* 0x009896800000895d */ /* 0x004fea0003900000 */
[----:B------:R-:W2:Y:S02]  /*86e0*/  @!P0 SYNCS.PHASECHK.TRANS64 P0, [R0+URZ+0x1a0], R5 ;  /* 0x0001a005000085a7 */ /* 0x000ea400080010ff */
[----:B--2---:R-:W-:Y:S05]  /*86f0*/  @!P0 BRA `(.L_x_181) ;  /* 0xfffffffc00f08947 */ /* 0x004fea000383ffff */
[----:B------:R-:W-:Y:S05]  /*8700*/  BRA `(.L_x_182) ;  /* 0xffffffb800a87947 */ /* 0x000fea000383ffff */
.L_x_89:
[----:B------:R-:W-:Y:S07]  /*8710*/  MOV R0, UR9 ;  /* 0x0000000900007c02 */ /* 0x000fee0008000f00 */
.L_x_183:
[----:B-1----:R1:W2:Y:S02]  /*8720*/  SYNCS.PHASECHK.TRANS64.TRYWAIT P0, [R0+URZ], R5 ;  /* 0x00000005000075a7 */ /* 0x0022a400080011ff */
[----:B--2---:R-:W-:Y:S05]  /*8730*/  @!P0 NANOSLEEP.SYNCS 0x989680 ;  /* 0x009896800000895d */ /* 0x004fea0003900000 */
[----:B------:R-:W2:Y:S02]  /*8740*/  @!P0 SYNCS.PHASECHK.TRANS64 P0, [R0+URZ], R5 ;  /* 0x00000005000085a7 */ /* 0x000ea400080010ff */
[----:B--2---:R-:W-:Y:S05]  /*8750*/  @!P0 BRA `(.L_x_183) ;  /* 0xfffffffc00f08947 */ /* 0x004fea000383ffff */
[----:B------:R-:W-:Y:S05]  /*8760*/  BRA `(.L_x_88) ;  /* 0xffffffb800bc7947 */ /* 0x000fea000383ffff */
.L_x_93:
[----:B-1----:R-:W-:-:S07]  /*8770*/  MOV R0, UR7 ;  /* 0x0000000700007c02 */ /* 0x002fce0008000f00 */
.L_x_184:
[----:B-1----:R1:W2:Y:S02]  /*8780*/  SYNCS.PHASECHK.TRANS64.TRYWAIT P0, [R0+URZ], R3 ;  /* 0x00000003000075a7 */ /* 0x0022a400080011ff */
[----:B--2---:R-:W-:Y:S05]  /*8790*/  @!P0 NANOSLEEP.SYNCS 0x989680 ;  /* 0x009896800000895d */ /* 0x004fea0003900000 */
[----:B------:R-:W2:Y:S02]  /*87a0*/  @!P0 SYNCS.PHASECHK.TRANS64 P0, [R0+URZ], R3 ;  /* 0x00000003000085a7 */ /* 0x000ea400080010ff */
[----:B--2---:R-:W-:Y:S05]  /*87b0*/  @!P0 BRA `(.L_x_184) ;  /* 0xfffffffc00f08947 */ /* 0x004fea000383ffff */
[----:B------:R-:W-:Y:S05]  /*87c0*/  BRA `(.L_x_185) ;  /* 0xffffffbc00887947 */ /* 0x000fea000383ffff */
.L_x_94:
[----:B------:R-:W-:-:S07]  /*87d0*/  MOV R0, UR7 ;  /* 0x0000000700007c02 */ /* 0x000fce0008000f00 */
.L_x_186:
[----:B-1----:R1:W2:Y:S02]  /*87e0*/  SYNCS.PHASECHK.TRANS64.TRYWAIT P0, [R0+URZ], R3 ;  /* 0x00000003000075a7 */ /* 0x0022a400080011ff */
[----:B--2---:R-:W-:Y:S05]  /*87f0*/  @!P0 NANOSLEEP.SYNCS 0x989680 ;  /* 0x009896800000895d */ /* 0x004fea0003900000 */
[----:B------:R-:W2:Y:S02]  /*8800*/  @!P0 SYNCS.PHASECHK.TRANS64 P0, [R0+URZ], R3 ;  /* 0x00000003000085a7 */ /* 0x000ea400080010ff */
[----:B--2---:R-:W-:Y:S05]  /*8810*/  @!P0 BRA `(.L_x_186) ;  /* 0xfffffffc00f08947 */ /* 0x004fea000383ffff */
[----:B------:R-:W-:Y:S05]  /*8820*/  BRA `(.L_x_187) ;  /* 0xffffffbc00947947 */ /* 0x000fea000383ffff */
.L_x_95:
[----:B------:R-:W-:-:S07]  /*8830*/  MOV R0, UR7 ;  /* 0x0000000700007c02 */ /* 0x000fce0008000f00 */
.L_x_188:
[----:B-1----:R1:W2:Y:S02]  /*8840*/  SYNCS.PHASECHK.TRANS64.TRYWAIT P0, [R0+URZ], R3 ;  /* 0x00000003000075a7 */ /* 0x0022a400080011ff */
[----:B--2---:R-:W-:Y:S05]  /*8850*/  @!P0 NANOSLEEP.SYNCS 0x989680 ;  /* 0x009896800000895d */ /* 0x004fea0003900000 */
[----:B------:R-:W2:Y:S02]  /*8860*/  @!P0 SYNCS.PHASECHK.TRANS64 P0, [R0+URZ], R3 ;  /* 0x00000003000085a7 */ /* 0x000ea400080010ff */
[----:B--2---:R-:W-:Y:S05]  /*8870*/  @!P0 BRA `(.L_x_188) ;  /* 0xfffffffc00f08947 */ /* 0x004fea000383ffff */
[----:B------:R-:W-:Y:S05]  /*8880*/  BRA `(.L_x_189) ;  /* 0xffffffbc00a07947 */ /* 0x000fea000383ffff */
.L_x_98:
[----:B------:R-:W-:-:S07]  /*8890*/  MOV R0, UR8 ;  /* 0x0000000800007c02 */ /* 0x000fce0008000f00 */
.L_x_190:
[----:B-1----:R1:W2:Y:S02]  /*88a0*/  SYNCS.PHASECHK.TRANS64.TRYWAIT P1, [R0+URZ+0x1e0], R3 ;  /* 0x0001e003000075a7 */ /* 0x0022a400080211ff */
[----:B--2---:R-:W-:Y:S05]  /*88b0*/  @!P1 NANOSLEEP.SYNCS 0x989680 ;  /* 0x009896800000995d */ /* 0x004fea0003900000 */
[----:B------:R-:W2:Y:S02]  /*88c0*/  @!P1 SYNCS.PHASECHK.TRANS64 P1, [R0+URZ+0x1e0], R3 ;  /* 0x0001e003000095a7 */ /* 0x000ea400080210ff */
[----:B--2---:R-:W-:Y:S05]  /*88d0*/  @!P1 BRA `(.L_x_190) ;  /* 0xfffffffc00f09947 */ /* 0x004fea000383ffff */
[----:B------:R-:W-:Y:S05]  /*88e0*/  BRA `(.L_x_191) ;  /* 0xffffffbc00ec7947 */ /* 0x000fea000383ffff */
.L_x_103:
[----:B--2---:R2:W4:Y:S02]  /*88f0*/  SYNCS.PHASECHK.TRANS64.TRYWAIT P0, [R0+URZ+0x160], R3 ;  /* 0x00016003000075a7 */ /* 0x00452400080011ff */
[----:B----4-:R-:W-:Y:S05]  /*8900*/  @!P0 NANOSLEEP.SYNCS 0x989680 ;  /* 0x009896800000895d */ /* 0x010fea0003900000 */
[----:B------:R-:W4:Y:S02]  /*8910*/  @!P0 SYNCS.PHASECHK.TRANS64 P0, [R0+URZ+0x160], R3 ;  /* 0x00016003000085a7 */ /* 0x000f2400080010ff */
[----:B----4-:R-:W-:Y:S05]  /*8920*/  @!P0 BRA `(.L_x_103) ;  /* 0xfffffffc00f08947 */ /* 0x010fea000383ffff */
[----:B------:R-:W-:Y:S05]  /*8930*/  BRA `(.L_x_192) ;  /* 0xffffffc000f07947 */ /* 0x000fea000383ffff */
.L_x_106:
[----:B------:R-:W-:Y:S07]  /*8940*/  MOV R0, UR6 ;  /* 0x0000000600007c02 */ /* 0x000fee0008000f00 */
.L_x_193:
[----:B--2---:R2:W4:Y:S02]  /*8950*/  SYNCS.PHASECHK.TRANS64.TRYWAIT P0, [R0+URZ+0x158], R3 ;  /* 0x00015803000075a7 */ /* 0x00452400080011ff */
[----:B----4-:R-:W-:Y:S05]  /*8960*/  @!P0 NANOSLEEP.SYNCS 0x989680 ;  /* 0x009896800000895d */ /* 0x010fea0003900000 */
[----:B------:R-:W4:Y:S02]  /*8970*/  @!P0 SYNCS.PHASECHK.TRANS64 P0, [R0+URZ+0x158], R3 ;  /* 0x00015803000085a7 */ /* 0x000f2400080010ff */
[----:B----4-:R-:W-:Y:S05]  /*8980*/  @!P0 BRA `(.L_x_193) ;  /* 0xfffffffc00f08947 */ /* 0x010fea000383ffff */
[----:B------:R-:W-:Y:S05]  /*8990*/  BRA `(.L_x_105) ;  /* 0xffffffc400dc7947 */ /* 0x000fea000383ffff */
.L_x_109:
[----:B------:R-:W-:Y:S07]  /*89a0*/  MOV R3, UR6 ;  /* 0x0000000600037c02 */ /* 0x000fee0008000f00 */
.L_x_194:
[----:B-1----:R1:W2:Y:S02]  /*89b0*/  SYNCS.PHASECHK.TRANS64.TRYWAIT P2, [R3+URZ+0x148], R26 ;  /* 0x0001481a030075a7 */ /* 0x0022a400080411ff */
[----:B--2---:R-:W-:Y:S05]  /*89c0*/  @!P2 NANOSLEEP.SYNCS 0x989680 ;  /* 0x009896800000a95d */ /* 0x004fea0003900000 */
[----:B------:R-:W2:Y:S02]  /*89d0*/  @!P2 SYNCS.PHASECHK.TRANS64 P2, [R3+URZ+0x148], R26 ;  /* 0x0001481a0300a5a7 */ /* 0x000ea400080410ff */
[----:B--2---:R-:W-:Y:S05]  /*89e0*/  @!P2 BRA `(.L_x_194) ;  /* 0xfffffffc00f0a947 */ /* 0x004fea000383ffff */
[----:B------:R-:W-:Y:S05]  /*89f0*/  BRA `(.L_x_195) ;  /* 0xffffffc800707947 */ /* 0x000fea000383ffff */
.L_x_112:
[----:B---3--:R3:W4:Y:S02]  /*8a00*/  SYNCS.PHASECHK.TRANS64.TRYWAIT P0, [R0+URZ+0x160], R3 ;  /* 0x00016003000075a7 */ /* 0x00872400080011ff */
[----:B----4-:R-:W-:Y:S05]  /*8a10*/  @!P0 NANOSLEEP.SYNCS 0x989680 ;  /* 0x009896800000895d */ /* 0x010fea0003900000 */
[----:B------:R-:W4:Y:S02]  /*8a20*/  @!P0 SYNCS.PHASECHK.TRANS64 P0, [R0+URZ+0x160], R3 ;  /* 0x00016003000085a7 */ /* 0x000f2400080010ff */
[----:B----4-:R-:W-:Y:S05]  /*8a30*/  @!P0 BRA `(.L_x_112) ;  /* 0xfffffffc00f08947 */ /* 0x010fea000383ffff */
[----:B------:R-:W-:Y:S05]  /*8a40*/  BRA `(.L_x_196) ;  /* 0xffffffcc00c07947 */ /* 0x000fea000383ffff */
.L_x_123:
[----:B-1----:R-:W-:Y:S04]  /*8a50*/  MOV R0, UR43 ;  /* 0x0000002b00007c02 */ /* 0x002fe80008000f00 */
[----:B------:R1:W2:Y:S03]  /*8a60*/  SYNCS.PHASECHK.TRANS64.TRYWAIT P1, [R0+URZ+0x140], R3 ;  /* 0x00014003000075a7 */ /* 0x0002a600080211ff */
[----:B--2---:R-:W-:Y:S05]  /*8a70*/  @!P1 NANOSLEEP.SYNCS 0x989680 ;  /* 0x009896800000995d */ /* 0x004fea0003900000 */
[----:B------:R-:W2:Y:S02]  /*8a80*/  @!P1 SYNCS.PHASECHK.TRANS64 P1, [R0+URZ+0x140], R3 ;  /* 0x00014003000095a7 */ /* 0x000ea400080210ff */
[----:B--2---:R-:W-:Y:S05]  /*8a90*/  @!P1 BRA `(.L_x_123) ;  /* 0xfffffffc00ec9947 */ /* 0x004fea000383ffff */
[----:B------:R-:W-:Y:S05]  /*8aa0*/  BRA `(.L_x_122) ;  /* 0xffffffd800bc7947 */ /* 0x000fea000383ffff */
.L_x_125:
[----:B------:R1:W1:Y:S02]  /*8ab0*/  SYNCS.PHASECHK.TRANS64.TRYWAIT P1, [R181+URZ+0x180], R2 ;  /* 0x00018002b50075a7 */ /* 0x00026400080211ff */
[----:B-1----:R-:W-:Y:S05]  /*8ac0*/  @!P1 NANOSLEEP.SYNCS 0x989680 ;  /* 0x009896800000995d */ /* 0x002fea0003900000 */
[----:B------:R-:W1:Y:S02]  /*8ad0*/  @!P1 SYNCS.PHASECHK.TRANS64 P1, [R181+URZ+0x180], R2 ;  /* 0x00018002b50095a7 */ /* 0x000e6400080210ff */
[----:B-1----:R-:W-:Y:S05]  /*8ae0*/  @!P1 BRA `(.L_x_125) ;  /* 0xfffffffc00f09947 */ /* 0x002fea000383ffff */
[----:B------:R-:W-:Y:S05]  /*8af0*/  BRA `(.L_x_124) ;  /* 0xffffffdc00007947 */ /* 0x000fea000383ffff */
        .weak           $__internal_0_$__cuda_sm10x_tcgen05_guardrail_trap_col_being_dealloced_not_returned_by_alloc
        .type           $__internal_0_$__cuda_sm10x_tcgen05_guardrail_trap_col_being_dealloced_not_returned_by_alloc,@function
        .size           $__internal_0_$__cuda_sm10x_tcgen05_guardrail_trap_col_being_dealloced_not_returned_by_alloc,($__internal_1_$__cuda_sm10x_tcgen05_guardrail_trap_phase_invalid_during_alloc - $__internal_0_$__cuda_sm10x_tcgen05_guardrail_trap_col_being_dealloced_not_returned_by_alloc)
$__internal_0_$__cuda_sm10x_tcgen05_guardrail_trap_col_being_dealloced_not_returned_by_alloc:
[----:B------:R-:W-:Y:S05]  /*8b00*/  BPT.TRAP 0x1 ;  /* 0x000000040000795c */ /* 0x000fea0000300000 */
[----:B------:R-:W-:-:S04]  /*8b10*/  HFMA2 R3, -RZ, RZ, 0, 0 ;  /* 0x00000000ff037431 */ /* 0x000fc800000001ff */
[----:B------:R-:W-:Y:S05]  /*8b20*/  RET.REL.NODEC R2 `(_ZN7cutlass13device_kernelINS_4gemm6kernel13GemmUniversalIN4cute5tupleIJiiiiEEENS1_10collective13CollectiveMmaINS1_35MainloopSm100TmaUmmaWarpSpecializedILi20ELi2ELi4ENS5_IJNS4_1CILi2EEENSA_ILi1EEESC_EEEEENS5_IJNSA_ILi256EEENSA_ILi64EEESG_EEENS_12float_e4m3_tENS5_IJlSC_lEEESI_SJ_NS4_8TiledMMAINS4_8MMA_AtomIJNS4_10MMA_TraitsINS4_25SM100_MMA_F8F6F4_2x1SM_SSEJSI_SI_fSF_SG_NS4_17integral_constantINS4_4UMMA5MajorELSQ_0EEESR_NSO_INSP_7ScaleInELSS_0EEEST_EEEEEENS4_6LayoutINS5_IJSC_SC_SC_EEENS5_IJNSA_ILi0EEESY_SY_EEEEENS5_IJNS4_10UnderscoreES11_S11_EEEEENS4_18SM100_TMA_2SM_LOADENS4_14ComposedLayoutINS4_7SwizzleILi2ELi4ELi3EEENS4_18smem_ptr_flag_bitsILi8EEENSW_INS5_IJNSA_ILi8EEESG_EEENS5_IJSG_SC_EEEEEEEvNS4_8identityES14_S1E_vS1F_EENS_8epilogue10collective18CollectiveEpilogueINS1H_23Sm100TmaWarpSpecializedILi1ELi1ELi64ELb0ELb0EEEJNS5_IJNSA_ILi128EEESG_SG_EEENS5_IJNSW_IS1M_SC_EENSW_ISG_SC_EEEEESI_SJ_SI_SJ_NS1H_6fusion15FusionCallbacksIS1L_NS1R_17LinearCombinationISI_fSI_fLNS_15FloatRoundStyleE2EEES1N_S1Q_JEEENS4_5SM1004TMEM4LOAD26SM100_TMEM_LOAD_32dp32b64xENS4_13SM90_TMA_LOADES1E_NS4_39AutoVectorizingCopyWithAssumedAlignmentILi128EEENS4_14SM90_TMA_STOREES1E_S23_S23_EEEvvEEEEvNT_6ParamsE) ;  /* 0xffffff7402347950 */ /* 0x000fea0003c3ffff */
        .weak           $__internal_1_$__cuda_sm10x_tcgen05_guardrail_trap_phase_invalid_during_alloc
        .type           $__internal_1_$__cuda_sm10x_tcgen05_guardrail_trap_phase_invalid_during_alloc,@function
        .size           $__internal_1_$__cuda_sm10x_tcgen05_guardrail_trap_phase_invalid_during_alloc,($__internal_2_$__cuda_sm10x_tcgen05_guardrail_trap_unallocated_columns_being_dealloced - $__internal_1_$__cuda_sm10x_tcgen05_guardrail_trap_phase_invalid_during_alloc)
$__internal_1_$__cuda_sm10x_tcgen05_guardrail_trap_phase_invalid_during_alloc:
[----:B------:R-:W-:Y:S05]  /*8b30*/  BPT.TRAP 0x1 ;  /* 0x000000040000795c */ /* 0x000fea0000300000 */
[----:B------:R-:W-:-:S04]  /*8b40*/  MOV R3, 0x0 ;  /* 0x0000000000037802 */ /* 0x000fc80000000f00 */
[----:B------:R-:W-:Y:S05]  /*8b50*/  RET.REL.NODEC R2 `(_ZN7cutlass13device_kernelINS_4gemm6kernel13GemmUniversalIN4cute5tupleIJiiiiEEENS1_10collective13CollectiveMmaINS1_35MainloopSm100TmaUmmaWarpSpecializedILi20ELi2ELi4ENS5_IJNS4_1CILi2EEENSA_ILi1EEESC_EEEEENS5_IJNSA_ILi256EEENSA_ILi64EEESG_EEENS_12float_e4m3_tENS5_IJlSC_lEEESI_SJ_NS4_8TiledMMAINS4_8MMA_AtomIJNS4_10MMA_TraitsINS4_25SM100_MMA_F8F6F4_2x1SM_SSEJSI_SI_fSF_SG_NS4_17integral_constantINS4_4UMMA5MajorELSQ_0EEESR_NSO_INSP_7ScaleInELSS_0EEEST_EEEEEENS4_6LayoutINS5_IJSC_SC_SC_EEENS5_IJNSA_ILi0EEESY_SY_EEEEENS5_IJNS4_10UnderscoreES11_S11_EEEEENS4_18SM100_TMA_2SM_LOADENS4_14ComposedLayoutINS4_7SwizzleILi2ELi4ELi3EEENS4_18smem_ptr_flag_bitsILi8EEENSW_INS5_IJNSA_ILi8EEESG_EEENS5_IJSG_SC_EEEEEEEvNS4_8identityES14_S1E_vS1F_EENS_8epilogue10collective18CollectiveEpilogueINS1H_23Sm100TmaWarpSpecializedILi1ELi1ELi64ELb0ELb0EEEJNS5_IJNSA_ILi128EEESG_SG_EEENS5_IJNSW_IS1M_SC_EENSW_ISG_SC_EEEEESI_SJ_SI_SJ_NS1H_6fusion15FusionCallbacksIS1L_NS1R_17LinearCombinationISI_fSI_fLNS_15FloatRoundStyleE2EEES1N_S1Q_JEEENS4_5SM1004TMEM4LOAD26SM100_TMEM_LOAD_32dp32b64xENS4_13SM90_TMA_LOADES1E_NS4_39AutoVectorizingCopyWithAssumedAlignmentILi128EEENS4_14SM90_TMA_STOREES1E_S23_S23_EEEvvEEEEvNT_6ParamsE) ;  /* 0xffffff7402287950 */ /* 0x000fea0003c3ffff */
        .weak           $__internal_2_$__cuda_sm10x_tcgen05_guardrail_trap_unallocated_columns_being_dealloced
        .type           $__internal_2_$__cuda_sm10x_tcgen05_guardrail_trap_unallocated_columns_being_dealloced,@function
        .size           $__internal_2_$__cuda_sm10x_tcgen05_guardrail_trap_unallocated_columns_being_dealloced,(.L_x_198 - $__internal_2_$__cuda_sm10x_tcgen05_guardrail_trap_unallocated_columns_being_dealloced)
$__internal_2_$__cuda_sm10x_tcgen05_guardrail_trap_unallocated_columns_being_dealloced:
[----:B------:R-:W-:Y:S05]  /*8b60*/  BPT.TRAP 0x1 ;  /* 0x000000040000795c */ /* 0x000fea0000300000 */
[----:B------:R-:W-:-:S04]  /*8b70*/  HFMA2 R3, -RZ, RZ, 0, 0 ;  /* 0x00000000ff037431 */ /* 0x000fc800000001ff */
[----:B------:R-:W-:Y:S05]  /*8b80*/  RET.REL.NODEC R2 `(_ZN7cutlass13device_kernelINS_4gemm6kernel13GemmUniversalIN4cute5tupleIJiiiiEEENS1_10collective13CollectiveMmaINS1_35MainloopSm100TmaUmmaWarpSpecializedILi20ELi2ELi4ENS5_IJNS4_1CILi2EEENSA_ILi1EEESC_EEEEENS5_IJNSA_ILi256EEENSA_ILi64EEESG_EEENS_12float_e4m3_tENS5_IJlSC_lEEESI_SJ_NS4_8TiledMMAINS4_8MMA_AtomIJNS4_10MMA_TraitsINS4_25SM100_MMA_F8F6F4_2x1SM_SSEJSI_SI_fSF_SG_NS4_17integral_constantINS4_4UMMA5MajorELSQ_0EEESR_NSO_INSP_7ScaleInELSS_0EEEST_EEEEEENS4_6LayoutINS5_IJSC_SC_SC_EEENS5_IJNSA_ILi0EEESY_SY_EEEEENS5_IJNS4_10UnderscoreES11_S11_EEEEENS4_18SM100_TMA_2SM_LOADENS4_14ComposedLayoutINS4_7SwizzleILi2ELi4ELi3EEENS4_18smem_ptr_flag_bitsILi8EEENSW_INS5_IJNSA_ILi8EEESG_EEENS5_IJSG_SC_EEEEEEEvNS4_8identityES14_S1E_vS1F_EENS_8epilogue10collective18CollectiveEpilogueINS1H_23Sm100TmaWarpSpecializedILi1ELi1ELi64ELb0ELb0EEEJNS5_IJNSA_ILi128EEESG_SG_EEENS5_IJNSW_IS1M_SC_EENSW_ISG_SC_EEEEESI_SJ_SI_SJ_NS1H_6fusion15FusionCallbacksIS1L_NS1R_17LinearCombinationISI_fSI_fLNS_15FloatRoundStyleE2EEES1N_S1Q_JEEENS4_5SM1004TMEM4LOAD26SM100_TMEM_LOAD_32dp32b64xENS4_13SM90_TMA_LOADES1E_NS4_39AutoVectorizingCopyWithAssumedAlignmentILi128EEENS4_14SM90_TMA_STOREES1E_S23_S23_EEEvvEEEEvNT_6ParamsE) ;  /* 0xffffff74021c7950 */ /* 0x000fea0003c3ffff */
.L_x_197:
[----:B------:R-:W-:-:S00]  /*8b90*/  BRA `(.L_x_197) ;  /* 0xfffffffc00fc7947 */ /* 0x000fc0000383ffff */
[----:B------:R-:W-:-:S00]  /*8ba0*/  NOP ;  /* 0x0000000000007918 */ /* 0x000fc00000000000 */
        /* <DEDUP_REMOVED lines=13> */
.L_x_198:


//--------------------- .nv.global.init           --------------------------
	.section	.nv.global.init,"aw",@progbits
.nv.global.init:
	.type		$str$27,@object
	.size		$str$27,($str$28 - $str$27)
$str$27:
        /*0000*/ 	.byte	0x28, 0x61, 0x64, 0x64, 0x72, 0x65, 0x73, 0x73, 0x20, 0x26, 0x20, 0x6d, 0x61, 0x73, 0x6b, 0x29
        /*0010*/ 	.byte	0x20, 0x3d, 0x3d, 0x20, 0x30, 0x00
	.type		$str$28,@object
	.size		$str$28,($str$26 - $str$28)
$str$28:
        /*0016*/ 	.byte	0x2f, 0x74, 0x6d, 0x70, 0x2f, 0x63, 0x75, 0x74, 0x6c, 0x61, 0x73, 0x73, 0x5f, 0x73, 0x77, 0x65
        /*0026*/ 	.byte	0x65, 0x70, 0x5f, 0x73, 0x72, 0x63, 0x2f, 0x69, 0x6e, 0x63, 0x6c, 0x75, 0x64, 0x65, 0x2f, 0x63
        /*0036*/ 	.byte	0x75, 0x74, 0x65, 0x2f, 0x70, 0x6f, 0x69, 0x6e, 0x74, 0x65, 0x72, 0x5f, 0x66, 0x6c, 0x61, 0x67
        /*0046*/ 	.byte	0x67, 0x65, 0x64, 0x2e, 0x68, 0x70, 0x70, 0x00
	.type		$str$26,@object
	.size		$str$26,($str$25 - $str$26)
$str$26:
        /*004e*/ 	.byte	0x2f, 0x74, 0x6d, 0x70, 0x2f, 0x63, 0x75, 0x74, 0x6c, 0x61, 0x73, 0x73, 0x5f, 0x73, 0x77, 0x65
        /*005e*/ 	.byte	0x65, 0x70, 0x5f, 0x73, 0x72, 0x63, 0x2f, 0x69, 0x6e, 0x63, 0x6c, 0x75, 0x64, 0x65, 0x2f, 0x63
        /*006e*/ 	.byte	0x75, 0x74, 0x65, 0x2f, 0x61, 0x74, 0x6f, 0x6d, 0x2f, 0x63, 0x6f, 0x70, 0x79, 0x5f, 0x74, 0x72
        /*007e*/ 	.byte	0x61, 0x69, 0x74, 0x73, 0x5f, 0x73, 0x6d, 0x31, 0x30, 0x30, 0x2e, 0x68, 0x70, 0x70, 0x00
	.type		$str$25,@object
	.size		$str$25,(__unnamed_1 - $str$25)
$str$25:
        /*008d*/ 	.byte	0x28, 0x28, 0x75, 0x69, 0x6e, 0x74, 0x33, 0x32, 0x5f, 0x74, 0x28, 0x74, 0x68, 0x72, 0x65, 0x61
        /*009d*/ 	.byte	0x64, 0x49, 0x64, 0x78, 0x2e, 0x78, 0x29, 0x20, 0x2f, 0x20, 0x33, 0x32, 0x29, 0x20, 0x25, 0x20
        /*00ad*/ 	.byte	0x34, 0x29, 0x20, 0x3d, 0x3d, 0x20, 0x28, 0x28, 0x28, 0x74, 0x6d, 0x65, 0x6d, 0x5f, 0x61, 0x64
        /*00bd*/ 	.byte	0x64, 0x72, 0x20, 0x3e, 0x3e, 0x20, 0x31, 0x36, 0x29, 0x20, 0x2f, 0x20, 0x33, 0x32, 0x29, 0x20
        /*00cd*/ 	.byte	0x25, 0x20, 0x34, 0x29, 0x00
	.type		__unnamed_1,@object
	.size		__unnamed_1,(__unnamed_2 - __unnamed_1)
__unnamed_1:
        /*00d2*/ 	.byte	0x61, 0x75, 0x74, 0x6f, 0x20, 0x63, 0x75, 0x74, 0x65, 0x3a, 0x3a, 0x61, 0x73, 0x5f, 0x70, 0x6f
        /* <DEDUP_REMOVED lines=24> */
        /*0262*/ 	.byte	0x43, 0x3c, 0x38, 0x31, 0x39, 0x32, 0x3e, 0x3e, 0x3e, 0x3e, 0x5d, 0x00
	.type		__unnamed_2,@object
	.size		__unnamed_2,(.L_2 - __unnamed_2)
__unnamed_2:
        /* <DEDUP_REMOVED lines=42> */
        /*050e*/ 	.byte	0x3e, 0x3e, 0x3e, 0x3e, 0x5d, 0x00
.L_2:


//--------------------- .nv.shared._ZN7cutlass13device_kernelINS_4gemm6kernel13GemmUniversalIN4cute5tupleIJiiiiEEENS1_10collective13CollectiveMmaINS1_35MainloopSm100TmaUmmaWarpSpecializedILi20ELi2ELi4ENS5_IJNS4_1CILi2EEENSA_ILi1EEESC_EEEEENS5_IJNSA_ILi256EEENSA_ILi64EEESG_EEENS_12float_e4m3_tENS5_IJlSC_lEEESI_SJ_NS4_8TiledMMAINS4_8MMA_AtomIJNS4_10MMA_TraitsINS4_25SM100_MMA_F8F6F4_2x1SM_SSEJSI_SI_fSF_SG_NS4_17integral_constantINS4_4UMMA5MajorELSQ_0EEESR_NSO_INSP_7ScaleInELSS_0EEEST_EEEEEENS4_6LayoutINS5_IJSC_SC_SC_EEENS5_IJNSA_ILi0EEESY_SY_EEEEENS5_IJNS4_10UnderscoreES11_S11_EEEEENS4_18SM100_TMA_2SM_LOADENS4_14ComposedLayoutINS4_7SwizzleILi2ELi4ELi3EEENS4_18smem_ptr_flag_bitsILi8EEENSW_INS5_IJNSA_ILi8EEESG_EEENS5_IJSG_SC_EEEEEEEvNS4_8identityES14_S1E_vS1F_EENS_8epilogue10collective18CollectiveEpilogueINS1H_23Sm100TmaWarpSpecializedILi1ELi1ELi64ELb0ELb0EEEJNS5_IJNSA_ILi128EEESG_SG_EEENS5_IJNSW_IS1M_SC_EENSW_ISG_SC_EEEEESI_SJ_SI_SJ_NS1H_6fusion15FusionCallbacksIS1L_NS1R_17LinearCombinationISI_fSI_fLNS_15FloatRoundStyleE2EEES1N_S1Q_JEEENS4_5SM1004TMEM4LOAD26SM100_TMEM_LOAD_32dp32b64xENS4_13SM90_TMA_LOADES1E_NS4_39AutoVectorizingCopyWithAssumedAlignmentILi128EEENS4_14SM90_TMA_STOREES1E_S23_S23_EEEvvEEEEvNT_6ParamsE --------------------------
	.section	.nv.shared._ZN7cutlass13device_kernelINS_4gemm6kernel13GemmUniversalIN4cute5tupleIJiiiiEEENS1_10collective13CollectiveMmaINS1_35MainloopSm100TmaUmmaWarpSpecializedILi20ELi2ELi4ENS5_IJNS4_1CILi2EEENSA_ILi1EEESC_EEEEENS5_IJNSA_ILi256EEENSA_ILi64EEESG_EEENS_12float_e4m3_tENS5_IJlSC_lEEESI_SJ_NS4_8TiledMMAINS4_8MMA_AtomIJNS4_10MMA_TraitsINS4_25SM100_MMA_F8F6F4_2x1SM_SSEJSI_SI_fSF_SG_NS4_17integral_constantINS4_4UMMA5MajorELSQ_0EEESR_NSO_INSP_7ScaleInELSS_0EEEST_EEEEEENS4_6LayoutINS5_IJSC_SC_SC_EEENS5_IJNSA_ILi0EEESY_SY_EEEEENS5_IJNS4_10UnderscoreES11_S11_EEEEENS4_18SM100_TMA_2SM_LOADENS4_14ComposedLayoutINS4_7SwizzleILi2ELi4ELi3EEENS4_18smem_ptr_flag_bitsILi8EEENSW_INS5_IJNSA_ILi8EEESG_EEENS5_IJSG_SC_EEEEEEEvNS4_8identityES14_S1E_vS1F_EENS_8epilogue10collective18CollectiveEpilogueINS1H_23Sm100TmaWarpSpecializedILi1ELi1ELi64ELb0ELb0EEEJNS5_IJNSA_ILi128EEESG_SG_EEENS5_IJNSW_IS1M_SC_EENSW_ISG_SC_EEEEESI_SJ_SI_SJ_NS1H_6fusion15FusionCallbacksIS1L_NS1R_17LinearCombinationISI_fSI_fLNS_15FloatRoundStyleE2EEES1N_S1Q_JEEENS4_5SM1004TMEM4LOAD26SM100_TMEM_LOAD_32dp32b64xENS4_13SM90_TMA_LOADES1E_NS4_39AutoVectorizingCopyWithAssumedAlignmentILi128EEENS4_14SM90_TMA_STOREES1E_S23_S23_EEEvvEEEEvNT_6ParamsE,"aw",@nobits
	.sectionflags	@""
	.align	16
	.zero		1024


//--------------------- .nv.shared.reserved.0     --------------------------
	.section	.nv.shared.reserved.0,"aw",@nobits
	.weak		__nv_reservedSMEM_offset_0_alias
	.size		__nv_reservedSMEM_offset_0_alias, 0, 64
	.other		__nv_reservedSMEM_offset_0_alias,@"STO_CUDA_RESERVED_SHARED STV_DEFAULT"
__nv_reservedSMEM_offset_0_alias:
	.zero		0
.nv.shared.reserved.0:
	.zero		64
	.weak		__nv_reservedSMEM_tcgen05_partition
	.type		__nv_reservedSMEM_tcgen05_partition,@object
	.size		__nv_reservedSMEM_tcgen05_partition,(.L_0 - __nv_reservedSMEM_tcgen05_partition)
__nv_reservedSMEM_tcgen05_partition:
	.zero		32
.L_0:


//--------------------- .nv.global                --------------------------
	.section	.nv.global,"aw",@nobits
.nv.global:
	.type		_ZN40_INTERNAL_b715b8ed_4_k_cu_9170174c_168344cute1_E,@object
	.size		_ZN40_INTERNAL_b715b8ed_4_k_cu_9170174c_168344cute1_E,(_ZN40_INTERNAL_b715b8ed_4_k_cu_9170174c_168344cuda3std3__45__cpo6cbeginE - _ZN40_INTERNAL_b715b8ed_4_k_cu_9170174c_168344cute1_E)
_ZN40_INTERNAL_b715b8ed_4_k_cu_9170174c_168344cute1_E:
	.zero		1
	.type		_ZN40_INTERNAL_b715b8ed_4_k_cu_9170174c_168344cuda3std3__45__cpo6cbeginE,@object
	.size		_ZN40_INTERNAL_b715b8ed_4_k_cu_9170174c_168344cuda3std3__45__cpo6cbeginE,(_ZN40_INTERNAL_b715b8ed_4_k_cu_9170174c_168344cuda3std3__48in_placeE - _ZN40_INTERNAL_b715b8ed_4_k_cu_9170174c_168344cuda3std3__45__cpo6cbeginE)
_ZN40_INTERNAL_b715b8ed_4_k_cu_9170174c_168344cuda3std3__45__cpo6cbeginE:
	.zero		1
	.type		_ZN40_INTERNAL_b715b8ed_4_k_cu_9170174c_168344cuda3std3__48in_placeE,@object
	.size		_ZN40_INTERNAL_b715b8ed_4_k_cu_9170174c_168344cuda3std3__48in_placeE,(_ZN40_INTERNAL_b715b8ed_4_k_cu_9170174c_168344cuda3std6ranges3__45__cpo9iter_moveE - _ZN40_INTERNAL_b715b8ed_4_k_cu_9170174c_168344cuda3std3__48in_placeE)
_ZN40_INTERNAL_b715b8ed_4_k_cu_9170174c_168344cuda3std3__48in_placeE:
	.zero		1
	.type		_ZN40_INTERNAL_b715b8ed_4_k_cu_9170174c_168344cuda3std6ranges3__45__cpo9iter_moveE,@object
	.size		_ZN40_INTERNAL_b715b8ed_4_k_cu_9170174c_168344cuda3std6ranges3__45__cpo9iter_moveE,(_ZN40_INTERNAL_b715b8ed_4_k_cu_9170174c_168344cuda3std3__45__cpo5beginE - _ZN40_INTERNAL_b715b8ed_4_k_cu_9170174c_168344cuda3std6ranges3__45__cpo9iter_moveE)
_ZN40_INTERNAL_b715b8ed_4_k_cu_9170174c_168344cuda3std6ranges3__45__cpo9iter_moveE:
	.zero		1
	.type		_ZN40_INTERNAL_b715b8ed_4_k_cu_9170174c_168344cuda3std3__45__cpo5beginE,@object
	.size		_ZN40_INTERNAL_b715b8ed_4_k_cu_9170174c_168344cuda3std3__45__cpo5beginE,(_ZN40_INTERNAL_b715b8ed_4_k_cu_9170174c_168344cuda3std3__442_GLOBAL__N__b715b8ed_4_k_cu_9170174c_168346ignoreE - _ZN40_INTERNAL_b715b8ed_4_k_cu_9170174c_168344cuda3std3__45__cpo5beginE)
_ZN40_INTERNAL_b715b8ed_4_k_cu_9170174c_168344cuda3std3__45__cpo5beginE:
	.zero		1
	.type		_ZN40_INTERNAL_b715b8ed_4_k_cu_9170174c_168344cuda3std3__442_GLOBAL__N__b715b8ed_4_k_cu_9170174c_168346ignoreE,@object
	.size		_ZN40_INTERNAL_b715b8ed_4_k_cu_9170174c_168344cuda3std3__442_GLOBAL__N__b715b8ed_4_k_cu_9170174c_168346ignoreE,(_ZN40_INTERNAL_b715b8ed_4_k_cu_9170174c_168344cute7productE - _ZN40_INTERNAL_b715b8ed_4_k_cu_9170174c_168344cuda3std3__442_GLOBAL__N__b715b8ed_4_k_cu_9170174c_168346ignoreE)
_ZN40_INTERNAL_b715b8ed_4_k_cu_9170174c_168344cuda3std3__442_GLOBAL__N__b715b8ed_4_k_cu_9170174c_168346ignoreE:
	.zero		1
	.type		_ZN40_INTERNAL_b715b8ed_4_k_cu_9170174c_168344cute7productE,@object
	.size		_ZN40_INTERNAL_b715b8ed_4_k_cu_9170174c_168344cute7productE,(_ZN40_INTERNAL_b715b8ed_4_k_cu_9170174c_168344cuda3std3__45__cpo3endE - _ZN40_INTERNAL_b715b8ed_4_k_cu_9170174c_168344cute7productE)
_ZN40_INTERNAL_b715b8ed_4_k_cu_9170174c_168344cute7productE:
	.zero		1
	.type		_ZN40_INTERNAL_b715b8ed_4_k_cu_9170174c_168344cuda3std3__45__cpo3endE,@object
	.size		_ZN40_INTERNAL_b715b8ed_4_k_cu_9170174c_168344cuda3std3__45__cpo3endE,(_ZN40_INTERNAL_b715b8ed_4_k_cu_9170174c_168344cuda3std3__419piecewise_constructE - _ZN40_INTERNAL_b715b8ed_4_k_cu_9170174c_168344cuda3std3__45__cpo3endE)
_ZN40_INTERNAL_b715b8ed_4_k_cu_9170174c_168344cuda3std3__45__cpo3endE:
	.zero		1
	.type		_ZN40_INTERNAL_b715b8ed_4_k_cu_9170174c_168344cuda3std3__419piecewise_constructE,@object
	.size		_ZN40_INTERNAL_b715b8ed_4_k_cu_9170174c_168344cuda3std3__419piecewise_constructE,(_ZN40_INTERNAL_b715b8ed_4_k_cu_9170174c_168344cuda3std3__45__cpo4cendE - _ZN40_INTERNAL_b715b8ed_4_k_cu_9170174c_168344cuda3std3__419piecewise_constructE)
_ZN40_INTERNAL_b715b8ed_4_k_cu_9170174c_168344cuda3std3__419piecewise_constructE:
	.zero		1
	.type		_ZN40_INTERNAL_b715b8ed_4_k_cu_9170174c_168344cuda3std3__45__cpo4cendE,@object
	.size		_ZN40_INTERNAL_b715b8ed_4_k_cu_9170174c_168344cuda3std3__45__cpo4cendE,(_ZN40_INTERNAL_b715b8ed_4_k_cu_9170174c_168344cuda3std6ranges3__45__cpo4swapE - _ZN40_INTERNAL_b715b8ed_4_k_cu_9170174c_168344cuda3std3__45__cpo4cendE)
_ZN40_INTERNAL_b715b8ed_4_k_cu_9170174c_168344cuda3std3__45__cpo4cendE:
	.zero		1
	.type		_ZN40_INTERNAL_b715b8ed_4_k_cu_9170174c_168344cuda3std6ranges3__45__cpo4swapE,@object
	.size		_ZN40_INTERNAL_b715b8ed_4_k_cu_9170174c_168344cuda3std6ranges3__45__cpo4swapE,(.L_10 - _ZN40_INTERNAL_b715b8ed_4_k_cu_9170174c_168344cuda3std6ranges3__45__cpo4swapE)
_ZN40_INTERNAL_b715b8ed_4_k_cu_9170174c_168344cuda3std6ranges3__45__cpo4swapE:
	.zero		1
.L_10:


//--------------------- .nv.constant0._ZN7cutlass13device_kernelINS_4gemm6kernel13GemmUniversalIN4cute5tupleIJiiiiEEENS1_10collective13CollectiveMmaINS1_35MainloopSm100TmaUmmaWarpSpecializedILi20ELi2ELi4ENS5_IJNS4_1CILi2EEENSA_ILi1EEESC_EEEEENS5_IJNSA_ILi256EEENSA_ILi64EEESG_EEENS_12float_e4m3_tENS5_IJlSC_lEEESI_SJ_NS4_8TiledMMAINS4_8MMA_AtomIJNS4_10MMA_TraitsINS4_25SM100_MMA_F8F6F4_2x1SM_SSEJSI_SI_fSF_SG_NS4_17integral_constantINS4_4UMMA5MajorELSQ_0EEESR_NSO_INSP_7ScaleInELSS_0EEEST_EEEEEENS4_6LayoutINS5_IJSC_SC_SC_EEENS5_IJNSA_ILi0EEESY_SY_EEEEENS5_IJNS4_10UnderscoreES11_S11_EEEEENS4_18SM100_TMA_2SM_LOADENS4_14ComposedLayoutINS4_7SwizzleILi2ELi4ELi3EEENS4_18smem_ptr_flag_bitsILi8EEENSW_INS5_IJNSA_ILi8EEESG_EEENS5_IJSG_SC_EEEEEEEvNS4_8identityES14_S1E_vS1F_EENS_8epilogue10collective18CollectiveEpilogueINS1H_23Sm100TmaWarpSpecializedILi1ELi1ELi64ELb0ELb0EEEJNS5_IJNSA_ILi128EEESG_SG_EEENS5_IJNSW_IS1M_SC_EENSW_ISG_SC_EEEEESI_SJ_SI_SJ_NS1H_6fusion15FusionCallbacksIS1L_NS1R_17LinearCombinationISI_fSI_fLNS_15FloatRoundStyleE2EEES1N_S1Q_JEEENS4_5SM1004TMEM4LOAD26SM100_TMEM_LOAD_32dp32b64xENS4_13SM90_TMA_LOADES1E_NS4_39AutoVectorizingCopyWithAssumedAlignmentILi128EEENS4_14SM90_TMA_STOREES1E_S23_S23_EEEvvEEEEvNT_6ParamsE --------------------------
	.section	.nv.constant0._ZN7cutlass13device_kernelINS_4gemm6kernel13GemmUniversalIN4cute5tupleIJiiiiEEENS1_10collective13CollectiveMmaINS1_35MainloopSm100TmaUmmaWarpSpecializedILi20ELi2ELi4ENS5_IJNS4_1CILi2EEENSA_ILi1EEESC_EEEEENS5_IJNSA_ILi256EEENSA_ILi64EEESG_EEENS_12float_e4m3_tENS5_IJlSC_lEEESI_SJ_NS4_8TiledMMAINS4_8MMA_AtomIJNS4_10MMA_TraitsINS4_25SM100_MMA_F8F6F4_2x1SM_SSEJSI_SI_fSF_SG_NS4_17integral_constantINS4_4UMMA5MajorELSQ_0EEESR_NSO_INSP_7ScaleInELSS_0EEEST_EEEEEENS4_6LayoutINS5_IJSC_SC_SC_EEENS5_IJNSA_ILi0EEESY_SY_EEEEENS5_IJNS4_10UnderscoreES11_S11_EEEEENS4_18SM100_TMA_2SM_LOADENS4_14ComposedLayoutINS4_7SwizzleILi2ELi4ELi3EEENS4_18smem_ptr_flag_bitsILi8EEENSW_INS5_IJNSA_ILi8EEESG_EEENS5_IJSG_SC_EEEEEEEvNS4_8identityES14_S1E_vS1F_EENS_8epilogue10collective18CollectiveEpilogueINS1H_23Sm100TmaWarpSpecializedILi1ELi1ELi64ELb0ELb0EEEJNS5_IJNSA_ILi128EEESG_SG_EEENS5_IJNSW_IS1M_SC_EENSW_ISG_SC_EEEEESI_SJ_SI_SJ_NS1H_6fusion15FusionCallbacksIS1L_NS1R_17LinearCombinationISI_fSI_fLNS_15FloatRoundStyleE2EEES1N_S1Q_JEEENS4_5SM1004TMEM4LOAD26SM100_TMEM_LOAD_32dp32b64xENS4_13SM90_TMA_LOADES1E_NS4_39AutoVectorizingCopyWithAssumedAlignmentILi128EEENS4_14SM90_TMA_STOREES1E_S23_S23_EEEvvEEEEvNT_6ParamsE,"a",@progbits
	.sectionflags	@""
	.align	4
.nv.constant0._ZN7cutlass13device_kernelINS_4gemm6kernel13GemmUniversalIN4cute5tupleIJiiiiEEENS1_10collective13CollectiveMmaINS1_35MainloopSm100TmaUmmaWarpSpecializedILi20ELi2ELi4ENS5_IJNS4_1CILi2EEENSA_ILi1EEESC_EEEEENS5_IJNSA_ILi256EEENSA_ILi64EEESG_EEENS_12float_e4m3_tENS5_IJlSC_lEEESI_SJ_NS4_8TiledMMAINS4_8MMA_AtomIJNS4_10MMA_TraitsINS4_25SM100_MMA_F8F6F4_2x1SM_SSEJSI_SI_fSF_SG_NS4_17integral_constantINS4_4UMMA5MajorELSQ_0EEESR_NSO_INSP_7ScaleInELSS_0EEEST_EEEEEENS4_6LayoutINS5_IJSC_SC_SC_EEENS5_IJNSA_ILi0EEESY_SY_EEEEENS5_IJNS4_10UnderscoreES11_S11_EEEEENS4_18SM100_TMA_2SM_LOADENS4_14ComposedLayoutINS4_7SwizzleILi2ELi4ELi3EEENS4_18smem_ptr_flag_bitsILi8EEENSW_INS5_IJNSA_ILi8EEESG_EEENS5_IJSG_SC_EEEEEEEvNS4_8identityES14_S1E_vS1F_EENS_8epilogue10collective18CollectiveEpilogueINS1H_23Sm100TmaWarpSpecializedILi1ELi1ELi64ELb0ELb0EEEJNS5_IJNSA_ILi128EEESG_SG_EEENS5_IJNSW_IS1M_SC_EENSW_ISG_SC_EEEEESI_SJ_SI_SJ_NS1H_6fusion15FusionCallbacksIS1L_NS1R_17LinearCombinationISI_fSI_fLNS_15FloatRoundStyleE2EEES1N_S1Q_JEEENS4_5SM1004TMEM4LOAD26SM100_TMEM_LOAD_32dp32b64xENS4_13SM90_TMA_LOADES1E_NS4_39AutoVectorizingCopyWithAssumedAlignmentILi128EEENS4_14SM90_TMA_STOREES1E_S23_S23_EEEvvEEEEvNT_6ParamsE:
	.zero		2944


//--------------------- SYMBOLS --------------------------

	.type		.nv.reservedSmem.offset0,@object
	.size		.nv.reservedSmem.offset0,0x4
	.type		.nv.reservedSmem.cap,@object
	.size		.nv.reservedSmem.cap,0x4
	.type		__assertfail,@function
